	.headerflags	@"EF_CUDA_TEXMODE_UNIFIED EF_CUDA_64BIT_ADDRESS EF_CUDA_SM75 EF_CUDA_VIRTUAL_SM(EF_CUDA_SM75)"
	.elftype	@"ET_EXEC"


//--------------------- .nv.info                  --------------------------
	.section	.nv.info,"",@"SHT_CUDA_INFO"
	.align	4


	//----- nvinfo : EIATTR_REGCOUNT
	.align		4
        /*0000*/ 	.byte	0x04, 0x2f
        /*0002*/ 	.short	(.L_1 - .L_0)
	.align		4
.L_0:
        /*0004*/ 	.word	index@(subComputation)
        /*0008*/ 	.word	0x0000002c


	//----- nvinfo : EIATTR_MAX_STACK_SIZE
	.align		4
.L_1:
        /*000c*/ 	.byte	0x04, 0x23
        /*000e*/ 	.short	(.L_3 - .L_2)
	.align		4
.L_2:
        /*0010*/ 	.word	index@($subComputation$__internal_accurate_pow)
        /*0014*/ 	.word	0x00000000


	//----- nvinfo : EIATTR_MIN_STACK_SIZE
	.align		4
.L_3:
        /*0018*/ 	.byte	0x04, 0x12
        /*001a*/ 	.short	(.L_5 - .L_4)
	.align		4
.L_4:
        /*001c*/ 	.word	index@($subComputation$__internal_accurate_pow)
        /*0020*/ 	.word	0x00000000


	//----- nvinfo : EIATTR_FRAME_SIZE
	.align		4
.L_5:
        /*0024*/ 	.byte	0x04, 0x11
        /*0026*/ 	.short	(.L_7 - .L_6)
	.align		4
.L_6:
        /*0028*/ 	.word	index@($subComputation$__internal_accurate_pow)
        /*002c*/ 	.word	0x00000000


	//----- nvinfo : EIATTR_MAX_STACK_SIZE
	.align		4
.L_7:
        /*0030*/ 	.byte	0x04, 0x23
        /*0032*/ 	.short	(.L_9 - .L_8)
	.align		4
.L_8:
        /*0034*/ 	.word	index@($subComputation$__cuda_sm3x_div_rn_noftz_f32_slowpath)
        /*0038*/ 	.word	0x00000000


	//----- nvinfo : EIATTR_MIN_STACK_SIZE
	.align		4
.L_9:
        /*003c*/ 	.byte	0x04, 0x12
        /*003e*/ 	.short	(.L_11 - .L_10)
	.align		4
.L_10:
        /*0040*/ 	.word	index@($subComputation$__cuda_sm3x_div_rn_noftz_f32_slowpath)
        /*0044*/ 	.word	0x00000000


	//----- nvinfo : EIATTR_FRAME_SIZE
	.align		4
.L_11:
        /*0048*/ 	.byte	0x04, 0x11
        /*004a*/ 	.short	(.L_13 - .L_12)
	.align		4
.L_12:
        /*004c*/ 	.word	index@($subComputation$__cuda_sm3x_div_rn_noftz_f32_slowpath)
        /*0050*/ 	.word	0x00000000


	//----- nvinfo : EIATTR_MAX_STACK_SIZE
	.align		4
.L_13:
        /*0054*/ 	.byte	0x04, 0x23
        /*0056*/ 	.short	(.L_15 - .L_14)
	.align		4
.L_14:
        /*0058*/ 	.word	index@($subComputation$__cuda_sm3x_div_rn_noftz_f32)
        /*005c*/ 	.word	0x00000000


	//----- nvinfo : EIATTR_MIN_STACK_SIZE
	.align		4
.L_15:
        /*0060*/ 	.byte	0x04, 0x12
        /*0062*/ 	.short	(.L_17 - .L_16)
	.align		4
.L_16:
        /*0064*/ 	.word	index@($subComputation$__cuda_sm3x_div_rn_noftz_f32)
        /*0068*/ 	.word	0x00000000


	//----- nvinfo : EIATTR_FRAME_SIZE
	.align		4
.L_17:
        /*006c*/ 	.byte	0x04, 0x11
        /*006e*/ 	.short	(.L_19 - .L_18)
	.align		4
.L_18:
        /*0070*/ 	.word	index@($subComputation$__cuda_sm3x_div_rn_noftz_f32)
        /*0074*/ 	.word	0x00000000


	//----- nvinfo : EIATTR_MAX_STACK_SIZE
	.align		4
.L_19:
        /*0078*/ 	.byte	0x04, 0x23
        /*007a*/ 	.short	(.L_21 - .L_20)
	.align		4
.L_20:
        /*007c*/ 	.word	index@($subComputation$__cuda_sm20_rcp_rn_f32_slowpath)
        /*0080*/ 	.word	0x00000000


	//----- nvinfo : EIATTR_MIN_STACK_SIZE
	.align		4
.L_21:
        /*0084*/ 	.byte	0x04, 0x12
        /*0086*/ 	.short	(.L_23 - .L_22)
	.align		4
.L_22:
        /*0088*/ 	.word	index@($subComputation$__cuda_sm20_rcp_rn_f32_slowpath)
        /*008c*/ 	.word	0x00000000


	//----- nvinfo : EIATTR_FRAME_SIZE
	.align		4
.L_23:
        /*0090*/ 	.byte	0x04, 0x11
        /*0092*/ 	.short	(.L_25 - .L_24)
	.align		4
.L_24:
        /*0094*/ 	.word	index@($subComputation$__cuda_sm20_rcp_rn_f32_slowpath)
        /*0098*/ 	.word	0x00000000


	//----- nvinfo : EIATTR_MAX_STACK_SIZE
	.align		4
.L_25:
        /*009c*/ 	.byte	0x04, 0x23
        /*009e*/ 	.short	(.L_27 - .L_26)
	.align		4
.L_26:
        /*00a0*/ 	.word	index@(subComputation)
        /*00a4*/ 	.word	0x00000000


	//----- nvinfo : EIATTR_MIN_STACK_SIZE
	.align		4
.L_27:
        /*00a8*/ 	.byte	0x04, 0x12
        /*00aa*/ 	.short	(.L_29 - .L_28)
	.align		4
.L_28:
        /*00ac*/ 	.word	index@(subComputation)
        /*00b0*/ 	.word	0x00000000


	//----- nvinfo : EIATTR_FRAME_SIZE
	.align		4
.L_29:
        /*00b4*/ 	.byte	0x04, 0x11
        /*00b6*/ 	.short	(.L_31 - .L_30)
	.align		4
.L_30:
        /*00b8*/ 	.word	index@(subComputation)
        /*00bc*/ 	.word	0x00000000
.L_31:


//--------------------- .nv.info.subComputation   --------------------------
	.section	.nv.info.subComputation,"",@"SHT_CUDA_INFO"
	.align	4


	//----- nvinfo : EIATTR_SW_WAR
	.align		4
        /*0000*/ 	.byte	0x04, 0x36
        /*0002*/ 	.short	(.L_33 - .L_32)
.L_32:
        /*0004*/ 	.word	0x00000001


	//----- nvinfo : EIATTR_CUDA_API_VERSION
	.align		4
.L_33:
        /*0008*/ 	.byte	0x04, 0x37
        /*000a*/ 	.short	(.L_35 - .L_34)
.L_34:
        /*000c*/ 	.word	0x0000006f


	//----- nvinfo : EIATTR_PARAM_CBANK
	.align		4
.L_35:
        /*0010*/ 	.byte	0x04, 0x0a
        /*0012*/ 	.short	(.L_37 - .L_36)
	.align		4
.L_36:
        /*0014*/ 	.word	index@(.nv.constant0.subComputation)
        /*0018*/ 	.short	0x0160
        /*001a*/ 	.short	0x0060


	//----- nvinfo : EIATTR_CBANK_PARAM_SIZE
	.align		4
.L_37:
        /*001c*/ 	.byte	0x03, 0x19
        /*001e*/ 	.short	0x0060


	//----- nvinfo : EIATTR_KPARAM_INFO
	.align		4
        /*0020*/ 	.byte	0x04, 0x17
        /*0022*/ 	.short	(.L_39 - .L_38)
.L_38:
        /*0024*/ 	.word	0x00000000
        /*0028*/ 	.short	0x000d
        /*002a*/ 	.short	0x005c
        /*002c*/ 	.byte	0x00, 0xf0, 0x11, 0x00


	//----- nvinfo : EIATTR_KPARAM_INFO
	.align		4
.L_39:
        /*0030*/ 	.byte	0x04, 0x17
        /*0032*/ 	.short	(.L_41 - .L_40)
.L_40:
        /*0034*/ 	.word	0x00000000
        /*0038*/ 	.short	0x000c
        /*003a*/ 	.short	0x0058
        /*003c*/ 	.byte	0x00, 0xf0, 0x11, 0x00


	//----- nvinfo : EIATTR_KPARAM_INFO
	.align		4
.L_41:
        /*0040*/ 	.byte	0x04, 0x17
        /*0042*/ 	.short	(.L_43 - .L_42)
.L_42:
        /*0044*/ 	.word	0x00000000
        /*0048*/ 	.short	0x000b
        /*004a*/ 	.short	0x0054
        /*004c*/ 	.byte	0x00, 0xf0, 0x11, 0x00


	//----- nvinfo : EIATTR_KPARAM_INFO
	.align		4
.L_43:
        /*0050*/ 	.byte	0x04, 0x17
        /*0052*/ 	.short	(.L_45 - .L_44)
.L_44:
        /*0054*/ 	.word	0x00000000
        /*0058*/ 	.short	0x000a
        /*005a*/ 	.short	0x0050
        /*005c*/ 	.byte	0x00, 0xf0, 0x11, 0x00


	//----- nvinfo : EIATTR_KPARAM_INFO
	.align		4
.L_45:
        /*0060*/ 	.byte	0x04, 0x17
        /*0062*/ 	.short	(.L_47 - .L_46)
.L_46:
        /*0064*/ 	.word	0x00000000
        /*0068*/ 	.short	0x0009
        /*006a*/ 	.short	0x0048
        /*006c*/ 	.byte	0x00, 0xf0, 0x21, 0x00


	//----- nvinfo : EIATTR_KPARAM_INFO
	.align		4
.L_47:
        /*0070*/ 	.byte	0x04, 0x17
        /*0072*/ 	.short	(.L_49 - .L_48)
.L_48:
        /*0074*/ 	.word	0x00000000
        /*0078*/ 	.short	0x0008
        /*007a*/ 	.short	0x0040
        /*007c*/ 	.byte	0x00, 0xf0, 0x21, 0x00


	//----- nvinfo : EIATTR_KPARAM_INFO
	.align		4
.L_49:
        /*0080*/ 	.byte	0x04, 0x17
        /*0082*/ 	.short	(.L_51 - .L_50)
.L_50:
        /*0084*/ 	.word	0x00000000
        /*0088*/ 	.short	0x0007
        /*008a*/ 	.short	0x0038
        /*008c*/ 	.byte	0x00, 0xf0, 0x21, 0x00


	//----- nvinfo : EIATTR_KPARAM_INFO
	.align		4
.L_51:
        /*0090*/ 	.byte	0x04, 0x17
        /*0092*/ 	.short	(.L_53 - .L_52)
.L_52:
        /*0094*/ 	.word	0x00000000
        /*0098*/ 	.short	0x0006
        /*009a*/ 	.short	0x0030
        /*009c*/ 	.byte	0x00, 0xf0, 0x21, 0x00


	//----- nvinfo : EIATTR_KPARAM_INFO
	.align		4
.L_53:
        /*00a0*/ 	.byte	0x04, 0x17
        /*00a2*/ 	.short	(.L_55 - .L_54)
.L_54:
        /*00a4*/ 	.word	0x00000000
        /*00a8*/ 	.short	0x0005
        /*00aa*/ 	.short	0x0028
        /*00ac*/ 	.byte	0x00, 0xf0, 0x21, 0x00


	//----- nvinfo : EIATTR_KPARAM_INFO
	.align		4
.L_55:
        /*00b0*/ 	.byte	0x04, 0x17
        /*00b2*/ 	.short	(.L_57 - .L_56)
.L_56:
        /*00b4*/ 	.word	0x00000000
        /*00b8*/ 	.short	0x0004
        /*00ba*/ 	.short	0x0020
        /*00bc*/ 	.byte	0x00, 0xf0, 0x21, 0x00


	//----- nvinfo : EIATTR_KPARAM_INFO
	.align		4
.L_57:
        /*00c0*/ 	.byte	0x04, 0x17
        /*00c2*/ 	.short	(.L_59 - .L_58)
.L_58:
        /*00c4*/ 	.word	0x00000000
        /*00c8*/ 	.short	0x0003
        /*00ca*/ 	.short	0x0018
        /*00cc*/ 	.byte	0x00, 0xf0, 0x21, 0x00


	//----- nvinfo : EIATTR_KPARAM_INFO
	.align		4
.L_59:
        /*00d0*/ 	.byte	0x04, 0x17
        /*00d2*/ 	.short	(.L_61 - .L_60)
.L_60:
        /*00d4*/ 	.word	0x00000000
        /*00d8*/ 	.short	0x0002
        /*00da*/ 	.short	0x0010
        /*00dc*/ 	.byte	0x00, 0xf0, 0x21, 0x00


	//----- nvinfo : EIATTR_KPARAM_INFO
	.align		4
.L_61:
        /*00e0*/ 	.byte	0x04, 0x17
        /*00e2*/ 	.short	(.L_63 - .L_62)
.L_62:
        /*00e4*/ 	.word	0x00000000
        /*00e8*/ 	.short	0x0001
        /*00ea*/ 	.short	0x0008
        /*00ec*/ 	.byte	0x00, 0xf0, 0x21, 0x00


	//----- nvinfo : EIATTR_KPARAM_INFO
	.align		4
.L_63:
        /*00f0*/ 	.byte	0x04, 0x17
        /*00f2*/ 	.short	(.L_65 - .L_64)
.L_64:
        /*00f4*/ 	.word	0x00000000
        /*00f8*/ 	.short	0x0000
        /*00fa*/ 	.short	0x0000
        /*00fc*/ 	.byte	0x00, 0xf0, 0x21, 0x00


	//----- nvinfo : EIATTR_MAXREG_COUNT
	.align		4
.L_65:
        /*0100*/ 	.byte	0x03, 0x1b
        /*0102*/ 	.short	0x00ff


	//----- nvinfo : EIATTR_EXIT_INSTR_OFFSETS
	.align		4
        /*0104*/ 	.byte	0x04, 0x1c
        /*0106*/ 	.short	(.L_67 - .L_66)


	//   ....[0]....
.L_66:
        /*0108*/ 	.word	0x00002a90


	//----- nvinfo : EIATTR_CRS_STACK_SIZE
	.align		4
.L_67:
        /*010c*/ 	.byte	0x04, 0x1e
        /*010e*/ 	.short	(.L_69 - .L_68)
.L_68:
        /*0110*/ 	.word	0x00000000
.L_69:


//--------------------- .nv.rel.action            --------------------------
	.section	.nv.rel.action,"",@"SHT_CUDA_RELOCINFO"
	.align	8
	.sectionentsize	8
        /*0000*/ 	.byte	0x4b, 0x00, 0x00, 0x00, 0x00, 0x00, 0x00, 0x00, 0x00, 0x02, 0x02, 0x08, 0x10, 0x0a, 0x2f, 0x22
        /* <DEDUP_REMOVED lines=12> */


//--------------------- .nv.constant2.subComputation --------------------------
	.section	.nv.constant2.subComputation,"a",@progbits
	.align	4
.nv.constant2.subComputation:
        /* <DEDUP_REMOVED lines=10> */


//--------------------- .nv.constant0.subComputation --------------------------
	.section	.nv.constant0.subComputation,"a",@progbits
	.align	4
.nv.constant0.subComputation:
	.zero		448


//--------------------- .text.subComputation      --------------------------
	.section	.text.subComputation,"ax",@progbits
	.sectionflags	@"SHF_BARRIERS=1"
	.sectioninfo	@"SHI_REGISTERS=44"
	.align	128
        .global         subComputation
        .type           subComputation,@function
        .size           subComputation,(.L_x_75 - subComputation)
        .other          subComputation,@"STO_CUDA_ENTRY STV_DEFAULT"
subComputation:
.text.subComputation:
[----:B------:R-:W-:-:S08]  /*0000*/  IMAD.MOV.U32 R1, RZ, RZ, c[0x0][0x28] ;  /* 0x00000a00ff017624 */ /* 0x000fd000078e00ff */
[----:B------:R-:W0:Y:S01]  /*0010*/  I2F.U32.RP R0, c[0x0][0x0] ;  /* 0x0000000000007b06 */ /* 0x000e220000209000 */
[----:B------:R-:W1:Y:S01]  /*0020*/  S2R R7, SR_CTAID.X ;  /* 0x0000000000077919 */ /* 0x000e620000002500 */
[----:B------:R-:W-:Y:S01]  /*0030*/  IMAD.MOV.U32 R9, RZ, RZ, 0x4 ;  /* 0x00000004ff097424 */ /* 0x000fe200078e00ff */
[----:B------:R-:W-:Y:S01]  /*0040*/  ISETP.NE.U32.AND P1, PT, RZ, c[0x0][0x0], PT ;  /* 0x00000000ff007a0c */ /* 0x000fe20003f25070 */
[----:B------:R-:W-:Y:S01]  /*0050*/  BMOV.32.CLEAR RZ, B0 ;  /* 0x0000000000ff7355 */ /* 0x000fe20000100000 */
[----:B------:R-:W2:Y:S01]  /*0060*/  S2R R25, SR_TID.X ;  /* 0x0000000000197919 */ /* 0x000ea20000002100 */
[----:B------:R-:W-:Y:S01]  /*0070*/  BSSY B0, `(.L_x_0) ;  /* 0x000002b000007945 */ /* 0x000fe20003800000 */
[----:B0-----:R-:W0:Y:S01]  /*0080*/  MUFU.RCP R0, R0 ;  /* 0x0000000000007308 */ /* 0x001e220000001000 */
[C---:B-1----:R-:W-:Y:S02]  /*0090*/  IMAD R24, R7.reuse, c[0x0][0x0], RZ ;  /* 0x0000000007187a24 */ /* 0x042fe400078e02ff */
[----:B------:R-:W-:-:S03]  /*00a0*/  IMAD R7, R7, c[0x0][0x1b4], RZ ;  /* 0x00006d0007077a24 */ /* 0x000fc600078e02ff */
[----:B--2---:R-:W-:Y:S02]  /*00b0*/  IADD3 R4, R24, R25, RZ ;  /* 0x0000001918047210 */ /* 0x004fe40007ffe0ff */
[----:B0-----:R-:W-:Y:S01]  /*00c0*/  IADD3 R2, R0, 0xffffffe, RZ ;  /* 0x0ffffffe00027810 */ /* 0x001fe20007ffe0ff */
[----:B------:R-:W-:-:S05]  /*00d0*/  IMAD R0, R7, c[0x0][0x1b0], R25 ;  /* 0x00006c0007007a24 */ /* 0x000fca00078e0219 */
[----:B------:R0:W1:Y:S01]  /*00e0*/  F2I.FTZ.U32.TRUNC.NTZ R3, R2 ;  /* 0x0000000200037305 */ /* 0x000062000021f000 */
[----:B------:R-:W-:Y:S01]  /*00f0*/  SHF.R.S32.HI R17, RZ, 0x1f, R0 ;  /* 0x0000001fff117819 */ /* 0x000fe20000011400 */
[----:B0-----:R-:W-:Y:S02]  /*0100*/  IMAD.MOV.U32 R2, RZ, RZ, RZ ;  /* 0x000000ffff027224 */ /* 0x001fe400078e00ff */
[----:B-1----:R-:W-:-:S04]  /*0110*/  IMAD.MOV R5, RZ, RZ, -R3 ;  /* 0x000000ffff057224 */ /* 0x002fc800078e0a03 */
[----:B------:R-:W-:-:S04]  /*0120*/  IMAD R5, R5, c[0x0][0x0], RZ ;  /* 0x0000000005057a24 */ /* 0x000fc800078e02ff */
[----:B------:R-:W-:-:S08]  /*0130*/  IMAD.HI.U32 R3, R3, R5, R2 ;  /* 0x0000000503037227 */ /* 0x000fd000078e0002 */
[----:B------:R-:W-:-:S06]  /*0140*/  IMAD.HI.U32 R3, R3, R4, RZ ;  /* 0x0000000403037227 */ /* 0x000fcc00078e00ff */
[----:B------:R-:W-:-:S04]  /*0150*/  IMAD.MOV R3, RZ, RZ, -R3 ;  /* 0x000000ffff037224 */ /* 0x000fc800078e0a03 */
[----:B------:R-:W-:Y:S02]  /*0160*/  IMAD R5, R3, c[0x0][0x0], R4 ;  /* 0x0000000003057a24 */ /* 0x000fe400078e0204 */
[----:B------:R-:W-:-:S03]  /*0170*/  IMAD.WIDE R2, R0, R9, c[0x0][0x190] ;  /* 0x0000640000027625 */ /* 0x000fc600078e0209 */
[----:B------:R-:W-:Y:S01]  /*0180*/  ISETP.GE.U32.AND P0, PT, R5, c[0x0][0x0], PT ;  /* 0x0000000005007a0c */ /* 0x000fe20003f06070 */
[----:B------:R-:W-:-:S04]  /*0190*/  IMAD.WIDE R8, R0, R9, c[0x0][0x198] ;  /* 0x0000660000087625 */ /* 0x000fc800078e0209 */
[----:B------:R0:W-:Y:S04]  /*01a0*/  STG.E.SYS [R2], RZ ;  /* 0x000000ff02007386 */ /* 0x0001e8000010e900 */
[----:B------:R0:W-:Y:S03]  /*01b0*/  STG.E.SYS [R8], RZ ;  /* 0x000000ff08007386 */ /* 0x0001e6000010e900 */
[----:B------:R-:W-:-:S04]  /*01c0*/  @P0 IADD3 R5, R5, -c[0x0][0x0], RZ ;  /* 0x8000000005050a10 */ /* 0x000fc80007ffe0ff */
[----:B------:R-:W-:-:S12]  /*01d0*/  ISETP.GE.U32.AND P0, PT, R5, c[0x0][0x0], PT ;  /* 0x0000000005007a0c */ /* 0x000fd80003f06070 */
[----:B------:R-:W-:Y:S02]  /*01e0*/  @P0 IADD3 R5, R5, -c[0x0][0x0], RZ ;  /* 0x8000000005050a10 */ /* 0x000fe40007ffe0ff */
[----:B------:R-:W-:Y:S02]  /*01f0*/  ISETP.NE.AND P0, PT, R4, RZ, PT ;  /* 0x000000ff0400720c */ /* 0x000fe40003f05270 */
[----:B------:R-:W-:-:S04]  /*0200*/  @!P1 LOP3.LUT R5, RZ, c[0x0][0x0], RZ, 0x33, !PT ;  /* 0x00000000ff059a12 */ /* 0x000fc800078e33ff */
[----:B------:R-:W-:Y:S01]  /*0210*/  ISETP.EQ.OR P0, PT, R5, RZ, !P0 ;  /* 0x000000ff0500720c */ /* 0x000fe20004702670 */
[----:B------:R-:W-:-:S11]  /*0220*/  IMAD.MOV.U32 R5, RZ, RZ, RZ ;  /* 0x000000ffff057224 */ /* 0x000fd600078e00ff */
[----:B------:R-:W-:Y:S05]  /*0230*/  @!P0 BRA `(.L_x_1) ;  /* 0x000000e000008947 */ /* 0x000fea0003800000 */
[----:B0-----:R-:W0:Y:S02]  /*0240*/  I2F R2, c[0x0][0x1b4] ;  /* 0x00006d0000027b06 */ /* 0x001e240000201400 */
[----:B0-----:R-:W-:-:S04]  /*0250*/  IADD3 R3, R2, 0x1800000, RZ ;  /* 0x0180000002037810 */ /* 0x001fc80007ffe0ff */
[----:B------:R-:W-:-:S04]  /*0260*/  LOP3.LUT R3, R3, 0x7f800000, RZ, 0xc0, !PT ;  /* 0x7f80000003037812 */ /* 0x000fc800078ec0ff */
[----:B------:R-:W-:-:S12]  /*0270*/  ISETP.GT.U32.AND P1, PT, R3, 0x1ffffff, PT ;  /* 0x01ffffff0300780c */ /* 0x000fd80003f24070 */
[----:B------:R-:W-:Y:S05]  /*0280*/  @P1 BRA `(.L_x_2) ;  /* 0x0000005000001947 */ /* 0x000fea0003800000 */
[----:B------:R-:W-:Y:S02]  /*0290*/  MOV R15, R2 ;  /* 0x00000002000f7202 */ /* 0x000fe40000000f00 */
[----:B------:R-:W-:-:S08]  /*02a0*/  MOV R13, 0x2c0 ;  /* 0x000002c0000d7802 */ /* 0x000fd00000000f00 */
[----:B------:R-:W-:Y:S05]  /*02b0*/  CALL.REL.NOINC `($subComputation$__cuda_sm20_rcp_rn_f32_slowpath) ;  /* 0x000027e000007944 */ /* 0x000fea0003c00000 */
[----:B------:R-:W-:Y:S01]  /*02c0*/  IMAD.MOV.U32 R5, RZ, RZ, R26 ;  /* 0x000000ffff057224 */ /* 0x000fe200078e001a */
[----:B------:R-:W-:Y:S07]  /*02d0*/  BRA `(.L_x_1) ;  /* 0x0000004000007947 */ /* 0x000fee0003800000 */
.L_x_2:
[----:B------:R-:W0:Y:S02]  /*02e0*/  MUFU.RCP R5, R2 ;  /* 0x0000000200057308 */ /* 0x000e240000001000 */
[----:B0-----:R-:W-:-:S04]  /*02f0*/  FFMA R3, R2, R5, -1 ;  /* 0xbf80000002037423 */ /* 0x001fc80000000005 */
[----:B------:R-:W-:-:S04]  /*0300*/  FADD.FTZ R6, -R3, -RZ ;  /* 0x800000ff03067221 */ /* 0x000fc80000010100 */
[----:B------:R-:W-:-:S08]  /*0310*/  FFMA R5, R5, R6, R5 ;  /* 0x0000000605057223 */ /* 0x000fd00000000005 */
.L_x_1:
[----:B0-----:R-:W-:Y:S05]  /*0320*/  BSYNC B0 ;  /* 0x0000000000007941 */ /* 0x001fea0003800000 */
.L_x_0:
[----:B------:R-:W-:Y:S01]  /*0330*/  LEA R8, P1, R0, c[0x0][0x1a0], 0x2 ;  /* 0x0000680000087a11 */ /* 0x000fe200078210ff */
[----:B------:R-:W-:Y:S01]  /*0340*/  IMAD.SHL.U32 R2, R4, 0x2, RZ ;  /* 0x0000000204027824 */ /* 0x000fe200078e00ff */
[----:B------:R-:W-:Y:S02]  /*0350*/  ULDC.64 UR4, c[0x0][0x168] ;  /* 0x00005a0000047ab9 */ /* 0x000fe40000000a00 */
[----:B------:R-:W-:Y:S02]  /*0360*/  LEA.HI.X R9, R0, c[0x0][0x1a4], R17, 0x2, P1 ;  /* 0x0000690000097a11 */ /* 0x000fe400008f1411 */
[----:B------:R-:W-:-:S06]  /*0370*/  SHF.R.S32.HI R3, RZ, 0x1f, R2 ;  /* 0x0000001fff037819 */ /* 0x000fcc0000011402 */
[----:B------:R0:W-:Y:S04]  /*0380*/  STG.E.SYS [R8], R5 ;  /* 0x0000000508007386 */ /* 0x0001e8000010e900 */
[----:B------:R-:W2:Y:S01]  /*0390*/  LDG.E.S8.SYS R6, [R2.64+UR4] ;  /* 0x0000000402067981 */ /* 0x000ea2000c1ee300 */
[----:B------:R-:W-:Y:S02]  /*03a0*/  MOV R30, 0x430 ;  /* 0x00000430001e7802 */ /* 0x000fe40000000f00 */
[----:B--2---:R-:W-:-:S05]  /*03b0*/  IADD3 R6, -R6, 0x21, RZ ;  /* 0x0000002106067810 */ /* 0x004fca0007ffe1ff */
[----:B------:R-:W-:-:S07]  /*03c0*/  IMAD.HI R10, R6, 0x66666667, RZ ;  /* 0x66666667060a7827 */ /* 0x000fce00078e02ff */
[----:B------:R-:W-:-:S04]  /*03d0*/  SHF.R.U32.HI R11, RZ, 0x1f, R10 ;  /* 0x0000001fff0b7819 */ /* 0x000fc8000001160a */
[----:B------:R-:W-:-:S06]  /*03e0*/  LEA.HI.SX32 R11, R10, R11, 0x1e ;  /* 0x0000000b0a0b7211 */ /* 0x000fcc00078ff2ff */
[----:B------:R-:W1:Y:S02]  /*03f0*/  I2F.F64 R26, R11 ;  /* 0x0000000b001a7312 */ /* 0x000e640000201c00 */
[----:B-1----:R-:W-:Y:S01]  /*0400*/  MOV R32, R26 ;  /* 0x0000001a00207202 */ /* 0x002fe20000000f00 */
[----:B------:R-:W-:-:S08]  /*0410*/  IMAD.MOV.U32 R31, RZ, RZ, R27 ;  /* 0x000000ffff1f7224 */ /* 0x000fd000078e001b */
[----:B0-----:R-:W-:Y:S05]  /*0420*/  CALL.REL.NOINC `($subComputation$__internal_accurate_pow) ;  /* 0x0000325000007944 */ /* 0x001fea0003c00000 */
[----:B------:R-:W0:Y:S01]  /*0430*/  DADD R8, R26, 10 ;  /* 0x402400001a087429 */ /* 0x000e220000000000 */
[----:B------:R-:W-:Y:S01]  /*0440*/  BMOV.32.CLEAR RZ, B0 ;  /* 0x0000000000ff7355 */ /* 0x000fe20000100000 */
[----:B------:R-:W-:Y:S01]  /*0450*/  BSSY B0, `(.L_x_3) ;  /* 0x0000017000007945 */ /* 0x000fe20003800000 */
[----:B------:R-:W-:Y:S01]  /*0460*/  BMOV.32.CLEAR RZ, B1 ;  /* 0x0000000001ff7355 */ /* 0x000fe20000100000 */
[----:B------:R-:W-:Y:S05]  /*0470*/  BSSY B1, `(.L_x_4) ;  /* 0x0000008000017945 */ /* 0x000fea0003800000 */
[----:B0-----:R-:W-:-:S04]  /*0480*/  LOP3.LUT R5, R9, 0x7ff00000, RZ, 0xc0, !PT ;  /* 0x7ff0000009057812 */ /* 0x001fc800078ec0ff */
[----:B------:R-:W-:-:S12]  /*0490*/  ISETP.NE.AND P1, PT, R5, 0x7ff00000, PT ;  /* 0x7ff000000500780c */ /* 0x000fd80003f25270 */
[----:B------:R-:W-:Y:S01]  /*04a0*/  @P1 BREAK B1 ;  /* 0x0000000000011942 */ /* 0x000fe20003800000 */
[----:B------:R-:W-:Y:S05]  /*04b0*/  @P1 BRA `(.L_x_5) ;  /* 0x000000e000001947 */ /* 0x000fea0003800000 */
[----:B------:R-:W0:-:S15]  /*04c0*/  DSETP.GTU.AND P1, PT, |R26|, +INF , PT ;  /* 0x7ff000001a00742a */ /* 0x000e1e0003f2c200 */
[----:B0-----:R-:W-:Y:S01]  /*04d0*/  @P1 BREAK B1 ;  /* 0x0000000000011942 */ /* 0x001fe20003800000 */
[----:B------:R-:W-:Y:S05]  /*04e0*/  @P1 BRA `(.L_x_6) ;  /* 0x000000d000001947 */ /* 0x000fea0003800000 */
[----:B------:R-:W-:Y:S05]  /*04f0*/  BSYNC B1 ;  /* 0x0000000000017941 */ /* 0x000fea0003800000 */
.L_x_4:
[----:B------:R-:W-:Y:S02]  /*0500*/  ISETP.NE.AND P1, PT, R26, RZ, PT ;  /* 0x000000ff1a00720c */ /* 0x000fe40003f25270 */
[----:B------:R-:W-:-:S04]  /*0510*/  LOP3.LUT R5, R27, 0x7fffffff, RZ, 0xc0, !PT ;  /* 0x7fffffff1b057812 */ /* 0x000fc800078ec0ff */
[----:B------:R-:W-:-:S12]  /*0520*/  ISETP.EQ.AND P1, PT, R5, 0x7ff00000, !P1 ;  /* 0x7ff000000500780c */ /* 0x000fd80004f22270 */
[----:B------:R-:W-:Y:S01]  /*0530*/  @P1 SHF.R.S32.HI R26, RZ, 0x1f, R27 ;  /* 0x0000001fff1a1819 */ /* 0x000fe2000001141b */
[----:B------:R-:W-:Y:S01]  /*0540*/  @!P1 IMAD.MOV.U32 R8, RZ, RZ, R10 ;  /* 0x000000ffff089224 */ /* 0x000fe200078e000a */
[----:B------:R-:W-:Y:S01]  /*0550*/  @!P1 MOV R9, R11 ;  /* 0x0000000b00099202 */ /* 0x000fe20000000f00 */
[----:B------:R-:W-:Y:S01]  /*0560*/  @P1 IMAD.MOV.U32 R8, RZ, RZ, RZ ;  /* 0x000000ffff081224 */ /* 0x000fe200078e00ff */
[----:B------:R-:W-:-:S04]  /*0570*/  @P1 LOP3.LUT R26, R26, 0x80100000, RZ, 0xc0, !PT ;  /* 0x801000001a1a1812 */ /* 0x000fc800078ec0ff */
[----:B------:R-:W-:Y:S01]  /*0580*/  @P1 IADD3 R9, R26, 0x7ff00000, RZ ;  /* 0x7ff000001a091810 */ /* 0x000fe20007ffe0ff */
[----:B------:R-:W-:Y:S07]  /*0590*/  BRA `(.L_x_6) ;  /* 0x0000002000007947 */ /* 0x000fee0003800000 */
.L_x_5:
[----:B------:R-:W-:Y:S01]  /*05a0*/  IMAD.MOV.U32 R8, RZ, RZ, R10 ;  /* 0x000000ffff087224 */ /* 0x000fe200078e000a */
[----:B------:R-:W-:-:S08]  /*05b0*/  MOV R9, R11 ;  /* 0x0000000b00097202 */ /* 0x000fd00000000f00 */
.L_x_6:
[----:B------:R-:W-:Y:S05]  /*05c0*/  BSYNC B0 ;  /* 0x0000000000007941 */ /* 0x000fea0003800000 */
.L_x_3:
[----:B------:R-:W-:Y:S02]  /*05d0*/  ULDC.64 UR4, c[0x0][0x170] ;  /* 0x00005c0000047ab9 */ /* 0x000fe40000000a00 */
[----:B------:R-:W2:Y:S01]  /*05e0*/  LDG.E.S8.SYS R5, [R2.64+UR4] ;  /* 0x0000000402057981 */ /* 0x000ea2000c1ee300 */
[----:B------:R-:W0:Y:S01]  /*05f0*/  DADD R8, -R8, 1 ;  /* 0x3ff0000008087429 */ /* 0x000e220000000100 */
[----:B------:R-:W-:Y:S02]  /*0600*/  IADD3 R6, R6, 0x9, RZ ;  /* 0x0000000906067810 */ /* 0x000fe40007ffe0ff */
[----:B------:R-:W-:Y:S02]  /*0610*/  MOV R30, 0x6d0 ;  /* 0x000006d0001e7802 */ /* 0x000fe40000000f00 */
[----:B------:R-:W-:-:S04]  /*0620*/  ISETP.GE.U32.AND P1, PT, R6, 0x13, PT ;  /* 0x000000130600780c */ /* 0x000fc80003f26070 */
[----:B0-----:R-:W0:Y:S02]  /*0630*/  F2F.F32.F64 R8, R8 ;  /* 0x0000000800087310 */ /* 0x001e240000301000 */
[----:B0-----:R-:W-:Y:S02]  /*0640*/  FSEL R28, R8, RZ, P1 ;  /* 0x000000ff081c7208 */ /* 0x001fe40000800000 */
[----:B--2---:R-:W-:-:S05]  /*0650*/  IADD3 R10, R5, -0x21, RZ ;  /* 0xffffffdf050a7810 */ /* 0x004fca0007ffe0ff */
[----:B------:R-:W-:-:S07]  /*0660*/  IMAD.HI R10, R10, -0x66666667, RZ ;  /* 0x999999990a0a7827 */ /* 0x000fce00078e02ff */
[----:B------:R-:W-:-:S04]  /*0670*/  SHF.R.U32.HI R11, RZ, 0x1f, R10 ;  /* 0x0000001fff0b7819 */ /* 0x000fc8000001160a */
[----:B------:R-:W-:-:S06]  /*0680*/  LEA.HI.SX32 R11, R10, R11, 0x1e ;  /* 0x0000000b0a0b7211 */ /* 0x000fcc00078ff2ff */
[----:B------:R-:W0:Y:S02]  /*0690*/  I2F.F64 R26, R11 ;  /* 0x0000000b001a7312 */ /* 0x000e240000201c00 */
[----:B0-----:R-:W-:Y:S02]  /*06a0*/  IMAD.MOV.U32 R32, RZ, RZ, R26 ;  /* 0x000000ffff207224 */ /* 0x001fe400078e001a */
[----:B------:R-:W-:-:S08]  /*06b0*/  IMAD.MOV.U32 R31, RZ, RZ, R27 ;  /* 0x000000ffff1f7224 */ /* 0x000fd000078e001b */
[----:B------:R-:W-:Y:S05]  /*06c0*/  CALL.REL.NOINC `($subComputation$__internal_accurate_pow) ;  /* 0x00002fb000007944 */ /* 0x000fea0003c00000 */
        /* <DEDUP_REMOVED lines=13> */
.L_x_8:
        /* <DEDUP_REMOVED lines=10> */
.L_x_9:
[----:B------:R-:W-:Y:S01]  /*0840*/  MOV R8, R10 ;  /* 0x0000000a00087202 */ /* 0x000fe20000000f00 */
[----:B------:R-:W-:-:S08]  /*0850*/  IMAD.MOV.U32 R9, RZ, RZ, R11 ;  /* 0x000000ffff097224 */ /* 0x000fd000078e000b */
.L_x_10:
[----:B------:R-:W-:Y:S05]  /*0860*/  BSYNC B0 ;  /* 0x0000000000007941 */ /* 0x000fea0003800000 */
.L_x_7:
[----:B------:R-:W-:Y:S02]  /*0870*/  ULDC.64 UR4, c[0x0][0x178] ;  /* 0x00005e0000047ab9 */ /* 0x000fe40000000a00 */
[----:B------:R-:W2:Y:S01]  /*0880*/  LDG.E.S8.SYS R6, [R2.64+UR4] ;  /* 0x0000000402067981 */ /* 0x000ea2000c1ee300 */
[----:B------:R-:W0:Y:S01]  /*0890*/  DADD R8, -R8, 1 ;  /* 0x3ff0000008087429 */ /* 0x000e220000000100 */
[----:B------:R-:W-:Y:S02]  /*08a0*/  IADD3 R5, R5, -0x18, RZ ;  /* 0xffffffe805057810 */ /* 0x000fe40007ffe0ff */
        /* <DEDUP_REMOVED lines=9> */
[----:B0-----:R-:W-:Y:S01]  /*0940*/  IMAD.MOV.U32 R32, RZ, RZ, R26 ;  /* 0x000000ffff207224 */ /* 0x001fe200078e001a */
[----:B------:R-:W-:-:S08]  /*0950*/  MOV R31, R27 ;  /* 0x0000001b001f7202 */ /* 0x000fd00000000f00 */
        /* <DEDUP_REMOVED lines=14> */
.L_x_12:
[----:B------:R-:W-:Y:S02]  /*0a40*/  ISETP.NE.AND P1, PT, R26, RZ, PT ;  /* 0x000000ff1a00720c */ /* 0x000fe40003f25270 */
[----:B------:R-:W-:-:S04]  /*0a50*/  LOP3.LUT R8, R27, 0x7fffffff, RZ, 0xc0, !PT ;  /* 0x7fffffff1b087812 */ /* 0x000fc800078ec0ff */
[----:B------:R-:W-:-:S12]  /*0a60*/  ISETP.EQ.AND P1, PT, R8, 0x7ff00000, !P1 ;  /* 0x7ff000000800780c */ /* 0x000fd80004f22270 */
[----:B------:R-:W-:Y:S01]  /*0a70*/  @P1 SHF.R.S32.HI R26, RZ, 0x1f, R27 ;  /* 0x0000001fff1a1819 */ /* 0x000fe2000001141b */
[----:B------:R-:W-:Y:S01]  /*0a80*/  @!P1 IMAD.MOV.U32 R8, RZ, RZ, R10 ;  /* 0x000000ffff089224 */ /* 0x000fe200078e000a */
[----:B------:R-:W-:Y:S01]  /*0a90*/  @P1 MOV R8, RZ ;  /* 0x000000ff00081202 */ /* 0x000fe20000000f00 */
[----:B------:R-:W-:Y:S01]  /*0aa0*/  @!P1 IMAD.MOV.U32 R9, RZ, RZ, R11 ;  /* 0x000000ffff099224 */ /* 0x000fe200078e000b */
[----:B------:R-:W-:-:S04]  /*0ab0*/  @P1 LOP3.LUT R26, R26, 0x80100000, RZ, 0xc0, !PT ;  /* 0x801000001a1a1812 */ /* 0x000fc800078ec0ff */
[----:B------:R-:W-:Y:S01]  /*0ac0*/  @P1 IADD3 R9, R26, 0x7ff00000, RZ ;  /* 0x7ff000001a091810 */ /* 0x000fe20007ffe0ff */
[----:B------:R-:W-:Y:S07]  /*0ad0*/  BRA `(.L_x_14) ;  /* 0x0000002000007947 */ /* 0x000fee0003800000 */
.L_x_13:
[----:B------:R-:W-:Y:S02]  /*0ae0*/  IMAD.MOV.U32 R8, RZ, RZ, R10 ;  /* 0x000000ffff087224 */ /* 0x000fe400078e000a */
[----:B------:R-:W-:-:S08]  /*0af0*/  IMAD.MOV.U32 R9, RZ, RZ, R11 ;  /* 0x000000ffff097224 */ /* 0x000fd000078e000b */
.L_x_14:
[----:B------:R-:W-:Y:S05]  /*0b00*/  BSYNC B0 ;  /* 0x0000000000007941 */ /* 0x000fea0003800000 */
.L_x_11:
        /* <DEDUP_REMOVED lines=13> */
[----:B0-----:R-:W-:Y:S01]  /*0be0*/  MOV R32, R26 ;  /* 0x0000001a00207202 */ /* 0x001fe20000000f00 */
        /* <DEDUP_REMOVED lines=15> */
.L_x_16:
        /* <DEDUP_REMOVED lines=10> */
.L_x_17:
[----:B------:R-:W-:Y:S01]  /*0d80*/  IMAD.MOV.U32 R8, RZ, RZ, R10 ;  /* 0x000000ffff087224 */ /* 0x000fe200078e000a */
[----:B------:R-:W-:-:S08]  /*0d90*/  MOV R9, R11 ;  /* 0x0000000b00097202 */ /* 0x000fd00000000f00 */
.L_x_18:
[----:B------:R-:W-:Y:S05]  /*0da0*/  BSYNC B0 ;  /* 0x0000000000007941 */ /* 0x000fea0003800000 */
.L_x_15:
[----:B------:R-:W0:Y:S01]  /*0db0*/  DADD R8, -R8, 1 ;  /* 0x3ff0000008087429 */ /* 0x000e220000000100 */
[----:B------:R-:W-:Y:S01]  /*0dc0*/  IADD3 R23, -R25, 0x1, RZ ;  /* 0x0000000119177810 */ /* 0x000fe20007ffe1ff */
[----:B------:R-:W-:Y:S01]  /*0dd0*/  BMOV.32.CLEAR RZ, B0 ;  /* 0x0000000000ff7355 */ /* 0x000fe20000100000 */
[----:B------:R-:W-:Y:S01]  /*0de0*/  IADD3 R29, R29, -0x18, RZ ;  /* 0xffffffe81d1d7810 */ /* 0x000fe20007ffe0ff */
[----:B------:R-:W-:Y:S01]  /*0df0*/  BSSY B0, `(.L_x_19) ;  /* 0x00001be000007945 */ /* 0x000fe20003800000 */
[----:B------:R-:W-:Y:S02]  /*0e00*/  ISETP.GE.AND P2, PT, R23, c[0x0][0x1b4], PT ;  /* 0x00006d0017007a0c */ /* 0x000fe40003f46270 */
[----:B------:R-:W-:Y:S02]  /*0e10*/  ISETP.GE.U32.AND P1, PT, R29, 0x13, PT ;  /* 0x000000131d00780c */ /* 0x000fe40003f26070 */
[----:B0-----:R-:W0:Y:S02]  /*0e20*/  F2F.F32.F64 R8, R8 ;  /* 0x0000000800087310 */ /* 0x001e240000301000 */
[----:B0-----:R-:W-:-:S06]  /*0e30*/  FSEL R22, R8, RZ, P1 ;  /* 0x000000ff08167208 */ /* 0x001fcc0000800000 */
[----:B------:R-:W-:Y:S05]  /*0e40*/  @P2 BRA `(.L_x_20) ;  /* 0x00001b8000002947 */ /* 0x000fea0003800000 */
[----:B------:R-:W0:Y:S02]  /*0e50*/  I2F R15, c[0x0][0x1b4] ;  /* 0x00006d00000f7b06 */ /* 0x000e240000201400 */
[----:B0-----:R-:W-:-:S04]  /*0e60*/  IADD3 R8, R15, 0x1800000, RZ ;  /* 0x018000000f087810 */ /* 0x001fc80007ffe0ff */
[----:B------:R-:W-:-:S04]  /*0e70*/  LOP3.LUT R8, R8, 0x7f800000, RZ, 0xc0, !PT ;  /* 0x7f80000008087812 */ /* 0x000fc800078ec0ff */
[----:B------:R-:W-:-:S12]  /*0e80*/  ISETP.GT.U32.AND P1, PT, R8, 0x1ffffff, PT ;  /* 0x01ffffff0800780c */ /* 0x000fd80003f24070 */
[----:B------:R-:W-:Y:S05]  /*0e90*/  @P1 BRA `(.L_x_21) ;  /* 0x0000003000001947 */ /* 0x000fea0003800000 */
[----:B------:R-:W-:-:S08]  /*0ea0*/  MOV R13, 0xec0 ;  /* 0x00000ec0000d7802 */ /* 0x000fd00000000f00 */
[----:B------:R-:W-:Y:S05]  /*0eb0*/  CALL.REL.NOINC `($subComputation$__cuda_sm20_rcp_rn_f32_slowpath) ;  /* 0x00001be000007944 */ /* 0x000fea0003c00000 */
[----:B------:R-:W-:Y:S05]  /*0ec0*/  BRA `(.L_x_22) ;  /* 0x0000004000007947 */ /* 0x000fea0003800000 */
.L_x_21:
[----:B------:R-:W0:Y:S02]  /*0ed0*/  MUFU.RCP R26, R15 ;  /* 0x0000000f001a7308 */ /* 0x000e240000001000 */
[----:B0-----:R-:W-:-:S04]  /*0ee0*/  FFMA R8, R15, R26, -1 ;  /* 0xbf8000000f087423 */ /* 0x001fc8000000001a */
[----:B------:R-:W-:-:S04]  /*0ef0*/  FADD.FTZ R9, -R8, -RZ ;  /* 0x800000ff08097221 */ /* 0x000fc80000010100 */
[----:B------:R-:W-:-:S08]  /*0f00*/  FFMA R26, R26, R9, R26 ;  /* 0x000000091a1a7223 */ /* 0x000fd0000000001a */
.L_x_22:
[----:B------:R-:W-:Y:S01]  /*0f10*/  BMOV.32.CLEAR RZ, B2 ;  /* 0x0000000002ff7355 */ /* 0x000fe20000100000 */
[----:B------:R-:W-:Y:S01]  /*0f20*/  BSSY B2, `(.L_x_23) ;  /* 0x0000004000027945 */ /* 0x000fe20003800000 */
[----:B------:R-:W-:Y:S02]  /*0f30*/  IADD3 R9, R0, -0x1, RZ ;  /* 0xffffffff00097810 */ /* 0x000fe40007ffe0ff */
[----:B------:R-:W-:-:S08]  /*0f40*/  MOV R8, 0xf60 ;  /* 0x00000f6000087802 */ /* 0x000fd00000000f00 */
[----:B------:R-:W-:Y:S05]  /*0f50*/  CALL.REL.NOINC `($subComputation$__cuda_sm3x_div_rn_noftz_f32) ;  /* 0x00001eb000007944 */ /* 0x000fea0003c00000 */
[----:B------:R-:W-:Y:S05]  /*0f60*/  BSYNC B2 ;  /* 0x0000000000027941 */ /* 0x000fea0003800000 */
.L_x_23:
[----:B------:R-:W-:Y:S01]  /*0f70*/  IADD3 R8, R25, c[0x0][0x1b4], RZ ;  /* 0x00006d0019087a10 */ /* 0x000fe20007ffe0ff */
[----:B------:R-:W-:Y:S01]  /*0f80*/  BMOV.32.CLEAR RZ, B2 ;  /* 0x0000000002ff7355 */ /* 0x000fe20000100000 */
[----:B------:R-:W-:Y:S01]  /*0f90*/  BSSY B2, `(.L_x_24) ;  /* 0x00000c7000027945 */ /* 0x000fe20003800000 */
[----:B------:R-:W-:Y:S01]  /*0fa0*/  FADD R28, -R28, 1 ;  /* 0x3f8000001c1c7421 */ /* 0x000fe20000000100 */
[----:B------:R-:W-:-:S04]  /*0fb0*/  IADD3 R8, R8, -0x1, RZ ;  /* 0xffffffff08087810 */ /* 0x000fc80007ffe0ff */
[----:B------:R-:W-:-:S04]  /*0fc0*/  LOP3.LUT R10, R8, 0x3, RZ, 0xc0, !PT ;  /* 0x00000003080a7812 */ /* 0x000fc800078ec0ff */
[----:B------:R-:W-:-:S12]  /*0fd0*/  ISETP.NE.AND P1, PT, R10, RZ, PT ;  /* 0x000000ff0a00720c */ /* 0x000fd80003f25270 */
[----:B------:R-:W-:Y:S05]  /*0fe0*/  @!P1 BRA `(.L_x_25) ;  /* 0x00000c1000009947 */ /* 0x000fea0003800000 */
[----:B------:R-:W-:Y:S01]  /*0ff0*/  ISETP.NE.AND P1, PT, R10, 0x1, PT ;  /* 0x000000010a00780c */ /* 0x000fe20003f25270 */
[----:B------:R-:W-:Y:S01]  /*1000*/  BMOV.32.CLEAR RZ, B1 ;  /* 0x0000000001ff7355 */ /* 0x000fe20000100000 */
[----:B------:R-:W-:Y:S10]  /*1010*/  BSSY B1, `(.L_x_26) ;  /* 0x0000081000017945 */ /* 0x000ff40003800000 */
[----:B------:R-:W-:Y:S05]  /*1020*/  @!P1 BRA `(.L_x_27) ;  /* 0x000007f000009947 */ /* 0x000fea0003800000 */
[----:B------:R-:W-:Y:S01]  /*1030*/  ISETP.NE.AND P1, PT, R10, 0x2, PT ;  /* 0x000000020a00780c */ /* 0x000fe20003f25270 */
[----:B------:R-:W-:Y:S01]  /*1040*/  BMOV.32.CLEAR RZ, B3 ;  /* 0x0000000003ff7355 */ /* 0x000fe20000100000 */
[----:B------:R-:W-:Y:S10]  /*1050*/  BSSY B3, `(.L_x_28) ;  /* 0x000003f000037945 */ /* 0x000ff40003800000 */
[----:B------:R-:W-:Y:S05]  /*1060*/  @!P1 BRA `(.L_x_29) ;  /* 0x000003d000009947 */ /* 0x000fea0003800000 */
[----:B------:R-:W-:Y:S01]  /*1070*/  ISETP.GE.AND P1, PT, R23, 0x1, PT ;  /* 0x000000011700780c */ /* 0x000fe20003f26270 */
[----:B------:R-:W-:Y:S01]  /*1080*/  BMOV.32.CLEAR RZ, B4 ;  /* 0x0000000004ff7355 */ /* 0x000fe20000100000 */
[----:B------:R-:W-:Y:S10]  /*1090*/  BSSY B4, `(.L_x_30) ;  /* 0x0000037000047945 */ /* 0x000ff40003800000 */
[----:B------:R-:W-:Y:S05]  /*10a0*/  @!P1 BRA `(.L_x_31) ;  /* 0x0000035000009947 */ /* 0x000fea0003800000 */
[----:B------:R-:W-:Y:S02]  /*10b0*/  ULDC.64 UR4, c[0x0][0x160] ;  /* 0x0000580000047ab9 */ /* 0x000fe40000000a00 */
[----:B------:R-:W2:Y:S02]  /*10c0*/  LDG.E.U8.SYS R10, [R2.64+UR4] ;  /* 0x00000004020a7981 */ /* 0x000ea4000c1ee100 */
[----:B--2---:R-:W-:-:S04]  /*10d0*/  PRMT R20, R10, 0x9910, RZ ;  /* 0x000099100a147816 */ /* 0x004fc800000000ff */
[----:B------:R-:W-:-:S12]  /*10e0*/  ISETP.NE.AND P1, PT, R20, 0x58, PT ;  /* 0x000000581400780c */ /* 0x000fd80003f25270 */
[----:B------:R-:W-:Y:S05]  /*10f0*/  @!P1 BRA `(.L_x_31) ;  /* 0x0000030000009947 */ /* 0x000fea0003800000 */
[----:B------:R-:W-:Y:S05]  /*1100*/  @P0 BRA `(.L_x_32) ;  /* 0x0000026000000947 */ /* 0x000fea0003800000 */
[----:B------:R-:W-:Y:S01]  /*1110*/  IMAD.IADD R16, R24, 0x1, R23 ;  /* 0x0000000118107824 */ /* 0x000fe200078e0217 */
[----:B------:R-:W-:Y:S01]  /*1120*/  IADD3 R12, R23, -0x1, RZ ;  /* 0xffffffff170c7810 */ /* 0x000fe20007ffe0ff */
[----:B------:R-:W-:Y:S01]  /*1130*/  ULDC.64 UR4, c[0x0][0x188] ;  /* 0x0000620000047ab9 */ /* 0x000fe20000000a00 */
[----:B------:R-:W-:Y:S01]  /*1140*/  MOV R29, 0x4 ;  /* 0x00000004001d7802 */ /* 0x000fe20000000f00 */
[----:B------:R-:W-:Y:S02]  /*1150*/  IMAD.SHL.U32 R16, R16, 0x2, RZ ;  /* 0x0000000210107824 */ /* 0x000fe400078e00ff */
[C---:B------:R-:W-:Y:S02]  /*1160*/  IMAD R13, R12.reuse, c[0x0][0x0], R0 ;  /* 0x000000000c0d7a24 */ /* 0x040fe400078e0200 */
[----:B------:R-:W-:Y:S01]  /*1170*/  IMAD R14, R12, c[0x0][0x0], R9 ;  /* 0x000000000c0e7a24 */ /* 0x000fe200078e0209 */
[----:B------:R-:W-:Y:S01]  /*1180*/  SHF.R.S32.HI R17, RZ, 0x1f, R16 ;  /* 0x0000001fff117819 */ /* 0x000fe20000011410 */
[----:B------:R-:W-:-:S04]  /*1190*/  IMAD.WIDE R10, R13, R29, c[0x0][0x198] ;  /* 0x000066000d0a7625 */ /* 0x000fc800078e021d */
[----:B------:R-:W-:-:S03]  /*11a0*/  IMAD.WIDE R12, R13, R29, c[0x0][0x190] ;  /* 0x000064000d0c7625 */ /* 0x000fc600078e021d */
[----:B------:R-:W2:Y:S01]  /*11b0*/  LDG.E.U8.SYS R16, [R16.64+UR4] ;  /* 0x0000000410107981 */ /* 0x000ea2000c1ee100 */
[----:B------:R-:W-:-:S03]  /*11c0*/  IMAD.WIDE R14, R14, R29, c[0x0][0x1a0] ;  /* 0x000068000e0e7625 */ /* 0x000fc600078e021d */
[----:B------:R-:W3:Y:S04]  /*11d0*/  LDG.E.SYS R19, [R10+-0x4] ;  /* 0xfffffc000a137381 */ /* 0x000ee800001ee900 */
[----:B------:R-:W4:Y:S04]  /*11e0*/  LDG.E.SYS R18, [R12+-0x4] ;  /* 0xfffffc000c127381 */ /* 0x000f2800001ee900 */
[----:B------:R-:W5:Y:S01]  /*11f0*/  LDG.E.SYS R15, [R14] ;  /* 0x000000000e0f7381 */ /* 0x000f6200001ee900 */
[----:B--2---:R-:W-:Y:S01]  /*1200*/  PRMT R21, R16, 0x9910, RZ ;  /* 0x0000991010157816 */ /* 0x004fe200000000ff */
[----:B---3--:R-:W-:-:S03]  /*1210*/  FMUL R19, R19, c[0x0][0x1b8] ;  /* 0x00006e0013137a20 */ /* 0x008fc60000400000 */
[----:B------:R-:W-:Y:S01]  /*1220*/  ISETP.NE.AND P1, PT, R20, R21, PT ;  /* 0x000000151400720c */ /* 0x000fe20003f25270 */
[----:B----4-:R-:W-:-:S03]  /*1230*/  FFMA R20, R5, R18, R19 ;  /* 0x0000001205147223 */ /* 0x010fc60000000013 */
[----:B------:R-:W-:Y:S01]  /*1240*/  FSEL R19, R27, R28, !P1 ;  /* 0x0000001c1b137208 */ /* 0x000fe20004800000 */
[----:B------:R-:W-:Y:S02]  /*1250*/  IMAD R18, R23, c[0x0][0x0], R0 ;  /* 0x0000000017127a24 */ /* 0x000fe400078e0200 */
[----:B-----5:R-:W-:Y:S02]  /*1260*/  FFMA R20, R15, c[0x0][0x1b8], R20 ;  /* 0x00006e000f147a23 */ /* 0x020fe40000000014 */
[----:B------:R-:W-:-:S04]  /*1270*/  IMAD.WIDE R16, R18, R29, c[0x0][0x190] ;  /* 0x0000640012107625 */ /* 0x000fc800078e021d */
[----:B------:R-:W-:-:S08]  /*1280*/  FMUL R21, R19, R20 ;  /* 0x0000001413157220 */ /* 0x000fd00000400000 */
[----:B------:R0:W-:Y:S04]  /*1290*/  STG.E.SYS [R16], R21 ;  /* 0x0000001510007386 */ /* 0x0001e8000010e900 */
[----:B------:R-:W2:Y:S04]  /*12a0*/  LDG.E.SYS R10, [R10] ;  /* 0x000000000a0a7381 */ /* 0x000ea800001ee900 */
[----:B------:R-:W3:Y:S01]  /*12b0*/  LDG.E.SYS R13, [R12] ;  /* 0x000000000c0d7381 */ /* 0x000ee200001ee900 */
[----:B------:R-:W-:-:S04]  /*12c0*/  IMAD.WIDE R14, R18, R29, c[0x0][0x198] ;  /* 0x00006600120e7625 */ /* 0x000fc800078e021d */
[----:B--2---:R-:W-:-:S04]  /*12d0*/  FMUL R19, R10, c[0x0][0x1bc] ;  /* 0x00006f000a137a20 */ /* 0x004fc80000400000 */
[----:B---3--:R-:W-:Y:S02]  /*12e0*/  FFMA R25, R6, R13, R19 ;  /* 0x0000000d06197223 */ /* 0x008fe40000000013 */
[----:B------:R-:W-:-:S06]  /*12f0*/  IMAD.WIDE R18, R18, R29, c[0x0][0x1a0] ;  /* 0x0000680012127625 */ /* 0x000fcc00078e021d */
[----:B------:R0:W-:Y:S04]  /*1300*/  STG.E.SYS [R14], R25 ;  /* 0x000000190e007386 */ /* 0x0001e8000010e900 */
[----:B------:R-:W2:Y:S04]  /*1310*/  LDG.E.SYS R20, [R18+-0x4] ;  /* 0xfffffc0012147381 */ /* 0x000ea800001ee900 */
[----:B------:R-:W3:Y:S01]  /*1320*/  LDG.E.SYS R29, [R16+-0x4] ;  /* 0xfffffc00101d7381 */ /* 0x000ee200001ee900 */
[----:B--2---:R-:W-:-:S04]  /*1330*/  FMUL R20, R20, c[0x0][0x1bc] ;  /* 0x00006f0014147a20 */ /* 0x004fc80000400000 */
[----:B---3--:R-:W-:-:S08]  /*1340*/  FFMA R29, R22, R29, R20 ;  /* 0x0000001d161d7223 */ /* 0x008fd00000000014 */
[----:B------:R0:W-:Y:S01]  /*1350*/  STG.E.SYS [R18], R29 ;  /* 0x0000001d12007386 */ /* 0x0001e2000010e900 */
[----:B------:R-:W-:Y:S05]  /*1360*/  BRA `(.L_x_31) ;  /* 0x0000009000007947 */ /* 0x000fea0003800000 */
.L_x_32:
[----:B------:R-:W-:Y:S02]  /*1370*/  IMAD.IADD R10, R7, 0x1, R23 ;  /* 0x00000001070a7824 */ /* 0x000fe400078e0217 */
[----:B------:R-:W-:Y:S02]  /*1380*/  IMAD.MOV.U32 R11, RZ, RZ, 0x4 ;  /* 0x00000004ff0b7424 */ /* 0x000fe400078e00ff */
[----:B------:R-:W-:-:S04]  /*1390*/  IMAD R10, R10, c[0x0][0x1b0], RZ ;  /* 0x00006c000a0a7a24 */ /* 0x000fc800078e02ff */
[----:B------:R-:W-:-:S04]  /*13a0*/  IMAD.WIDE R12, R10, R11, c[0x0][0x190] ;  /* 0x000064000a0c7625 */ /* 0x000fc800078e020b */
[----:B------:R-:W-:-:S04]  /*13b0*/  IMAD.WIDE R14, R10, R11, c[0x0][0x198] ;  /* 0x000066000a0e7625 */ /* 0x000fc800078e020b */
[----:B------:R-:W-:Y:S01]  /*13c0*/  IMAD.WIDE R10, R10, R11, c[0x0][0x1a0] ;  /* 0x000068000a0a7625 */ /* 0x000fe200078e020b */
[----:B------:R0:W-:Y:S04]  /*13d0*/  STG.E.SYS [R12], RZ ;  /* 0x000000ff0c007386 */ /* 0x0001e8000010e900 */
[----:B------:R0:W-:Y:S04]  /*13e0*/  STG.E.SYS [R14], RZ ;  /* 0x000000ff0e007386 */ /* 0x0001e8000010e900 */
[----:B------:R0:W-:Y:S02]  /*13f0*/  STG.E.SYS [R10], R26 ;  /* 0x0000001a0a007386 */ /* 0x0001e4000010e900 */
.L_x_31:
[----:B------:R-:W-:Y:S05]  /*1400*/  BSYNC B4 ;  /* 0x0000000000047941 */ /* 0x000fea0003800000 */
.L_x_30:
[----:B------:R-:W-:Y:S04]  /*1410*/  WARPSYNC 0xffffffff ;  /* 0xffffffff00007948 */ /* 0x000fe80003800000 */
[----:B------:R-:W-:Y:S05]  /*1420*/  BAR.SYNC 0x0 ;  /* 0x0000000000007b1d */ /* 0x000fea0000000000 */
[----:B------:R-:W-:-:S08]  /*1430*/  IADD3 R23, R23, 0x1, RZ ;  /* 0x0000000117177810 */ /* 0x000fd00007ffe0ff */
.L_x_29:
[----:B------:R-:W-:Y:S05]  /*1440*/  BSYNC B3 ;  /* 0x0000000000037941 */ /* 0x000fea0003800000 */
.L_x_28:
[----:B------:R-:W-:Y:S01]  /*1450*/  ISETP.GE.AND P1, PT, R23, 0x1, PT ;  /* 0x000000011700780c */ /* 0x000fe20003f26270 */
[----:B------:R-:W-:Y:S01]  /*1460*/  BMOV.32.CLEAR RZ, B3 ;  /* 0x0000000003ff7355 */ /* 0x000fe20000100000 */
[----:B------:R-:W-:Y:S10]  /*1470*/  BSSY B3, `(.L_x_33) ;  /* 0x0000037000037945 */ /* 0x000ff40003800000 */
[----:B------:R-:W-:Y:S05]  /*1480*/  @!P1 BRA `(.L_x_34) ;  /* 0x0000035000009947 */ /* 0x000fea0003800000 */
[----:B------:R-:W-:Y:S02]  /*1490*/  ULDC.64 UR4, c[0x0][0x160] ;  /* 0x0000580000047ab9 */ /* 0x000fe40000000a00 */
[----:B0-----:R-:W2:Y:S02]  /*14a0*/  LDG.E.U8.SYS R10, [R2.64+UR4] ;  /* 0x00000004020a7981 */ /* 0x001ea4000c1ee100 */
[----:B--2---:R-:W-:-:S04]  /*14b0*/  PRMT R20, R10, 0x9910, RZ ;  /* 0x000099100a147816 */ /* 0x004fc800000000ff */
[----:B------:R-:W-:-:S12]  /*14c0*/  ISETP.NE.AND P1, PT, R20, 0x58, PT ;  /* 0x000000581400780c */ /* 0x000fd80003f25270 */
[----:B------:R-:W-:Y:S05]  /*14d0*/  @!P1 BRA `(.L_x_34) ;  /* 0x0000030000009947 */ /* 0x000fea0003800000 */
[----:B------:R-:W-:Y:S05]  /*14e0*/  @P0 BRA `(.L_x_35) ;  /* 0x0000026000000947 */ /* 0x000fea0003800000 */
[----:B------:R-:W-:Y:S01]  /*14f0*/  IADD3 R16, R24, R23, RZ ;  /* 0x0000001718107210 */ /* 0x000fe20007ffe0ff */
[----:B------:R-:W-:Y:S01]  /*1500*/  IMAD.MOV.U32 R29, RZ, RZ, 0x4 ;  /* 0x00000004ff1d7424 */ /* 0x000fe200078e00ff */
[----:B------:R-:W-:Y:S01]  /*1510*/  IADD3 R12, R23, -0x1, RZ ;  /* 0xffffffff170c7810 */ /* 0x000fe20007ffe0ff */
[----:B------:R-:W-:Y:S02]  /*1520*/  ULDC.64 UR4, c[0x0][0x188] ;  /* 0x0000620000047ab9 */ /* 0x000fe40000000a00 */
        /* <DEDUP_REMOVED lines=34> */
.L_x_35:
[----:B------:R-:W-:Y:S01]  /*1750*/  IADD3 R10, R7, R23, RZ ;  /* 0x00000017070a7210 */ /* 0x000fe20007ffe0ff */
[----:B------:R-:W-:-:S04]  /*1760*/  IMAD.MOV.U32 R11, RZ, RZ, 0x4 ;  /* 0x00000004ff0b7424 */ /* 0x000fc800078e00ff */
[----:B------:R-:W-:-:S04]  /*1770*/  IMAD R10, R10, c[0x0][0x1b0], RZ ;  /* 0x00006c000a0a7a24 */ /* 0x000fc800078e02ff */
[----:B------:R-:W-:-:S04]  /*1780*/  IMAD.WIDE R12, R10, R11, c[0x0][0x190] ;  /* 0x000064000a0c7625 */ /* 0x000fc800078e020b */
[----:B------:R-:W-:-:S04]  /*1790*/  IMAD.WIDE R14, R10, R11, c[0x0][0x198] ;  /* 0x000066000a0e7625 */ /* 0x000fc800078e020b */
[----:B------:R-:W-:Y:S01]  /*17a0*/  IMAD.WIDE R10, R10, R11, c[0x0][0x1a0] ;  /* 0x000068000a0a7625 */ /* 0x000fe200078e020b */
[----:B------:R0:W-:Y:S04]  /*17b0*/  STG.E.SYS [R12], RZ ;  /* 0x000000ff0c007386 */ /* 0x0001e8000010e900 */
[----:B------:R0:W-:Y:S04]  /*17c0*/  STG.E.SYS [R14], RZ ;  /* 0x000000ff0e007386 */ /* 0x0001e8000010e900 */
[----:B------:R0:W-:Y:S02]  /*17d0*/  STG.E.SYS [R10], R26 ;  /* 0x0000001a0a007386 */ /* 0x0001e4000010e900 */
.L_x_34:
[----:B------:R-:W-:Y:S05]  /*17e0*/  BSYNC B3 ;  /* 0x0000000000037941 */ /* 0x000fea0003800000 */
.L_x_33:
[----:B------:R-:W-:Y:S04]  /*17f0*/  WARPSYNC 0xffffffff ;  /* 0xffffffff00007948 */ /* 0x000fe80003800000 */
[----:B------:R-:W-:Y:S05]  /*1800*/  BAR.SYNC 0x0 ;  /* 0x0000000000007b1d */ /* 0x000fea0000000000 */
[----:B------:R-:W-:-:S08]  /*1810*/  IADD3 R23, R23, 0x1, RZ ;  /* 0x0000000117177810 */ /* 0x000fd00007ffe0ff */
.L_x_27:
[----:B------:R-:W-:Y:S05]  /*1820*/  BSYNC B1 ;  /* 0x0000000000017941 */ /* 0x000fea0003800000 */
.L_x_26:
        /* <DEDUP_REMOVED lines=10> */
[----:B------:R-:W-:Y:S01]  /*18d0*/  IMAD.IADD R16, R24, 0x1, R23 ;  /* 0x0000000118107824 */ /* 0x000fe200078e0217 */
[----:B------:R-:W-:Y:S01]  /*18e0*/  IADD3 R10, R23, -0x1, RZ ;  /* 0xffffffff170a7810 */ /* 0x000fe20007ffe0ff */
[----:B------:R-:W-:Y:S01]  /*18f0*/  IMAD.MOV.U32 R25, RZ, RZ, 0x4 ;  /* 0x00000004ff197424 */ /* 0x000fe200078e00ff */
[----:B------:R-:W-:Y:S02]  /*1900*/  ULDC.64 UR4, c[0x0][0x188] ;  /* 0x0000620000047ab9 */ /* 0x000fe40000000a00 */
[----:B------:R-:W-:Y:S01]  /*1910*/  SHF.L.U32 R16, R16, 0x1, RZ ;  /* 0x0000000110107819 */ /* 0x000fe200000006ff */
        /* <DEDUP_REMOVED lines=33> */
.L_x_38:
[----:B------:R-:W-:Y:S01]  /*1b30*/  IMAD.IADD R9, R7, 0x1, R23 ;  /* 0x0000000107097824 */ /* 0x000fe200078e0217 */
[----:B------:R-:W-:-:S03]  /*1b40*/  MOV R10, 0x4 ;  /* 0x00000004000a7802 */ /* 0x000fc60000000f00 */
[----:B------:R-:W-:-:S04]  /*1b50*/  IMAD R9, R9, c[0x0][0x1b0], RZ ;  /* 0x00006c0009097a24 */ /* 0x000fc800078e02ff */
[----:B------:R-:W-:-:S04]  /*1b60*/  IMAD.WIDE R12, R9, R10, c[0x0][0x190] ;  /* 0x00006400090c7625 */ /* 0x000fc800078e020a */
[----:B------:R-:W-:-:S04]  /*1b70*/  IMAD.WIDE R14, R9, R10, c[0x0][0x198] ;  /* 0x00006600090e7625 */ /* 0x000fc800078e020a */
[----:B------:R-:W-:Y:S01]  /*1b80*/  IMAD.WIDE R10, R9, R10, c[0x0][0x1a0] ;  /* 0x00006800090a7625 */ /* 0x000fe200078e020a */
[----:B------:R0:W-:Y:S04]  /*1b90*/  STG.E.SYS [R12], RZ ;  /* 0x000000ff0c007386 */ /* 0x0001e8000010e900 */
[----:B------:R0:W-:Y:S04]  /*1ba0*/  STG.E.SYS [R14], RZ ;  /* 0x000000ff0e007386 */ /* 0x0001e8000010e900 */
[----:B------:R0:W-:Y:S02]  /*1bb0*/  STG.E.SYS [R10], R26 ;  /* 0x0000001a0a007386 */ /* 0x0001e4000010e900 */
.L_x_37:
[----:B------:R-:W-:Y:S05]  /*1bc0*/  BSYNC B1 ;  /* 0x0000000000017941 */ /* 0x000fea0003800000 */
.L_x_36:
[----:B------:R-:W-:Y:S04]  /*1bd0*/  WARPSYNC 0xffffffff ;  /* 0xffffffff00007948 */ /* 0x000fe80003800000 */
[----:B------:R-:W-:Y:S05]  /*1be0*/  BAR.SYNC 0x0 ;  /* 0x0000000000007b1d */ /* 0x000fea0000000000 */
[----:B------:R-:W-:-:S08]  /*1bf0*/  IADD3 R23, R23, 0x1, RZ ;  /* 0x0000000117177810 */ /* 0x000fd00007ffe0ff */
.L_x_25:
[----:B------:R-:W-:Y:S05]  /*1c00*/  BSYNC B2 ;  /* 0x0000000000027941 */ /* 0x000fea0003800000 */
.L_x_24:
[----:B------:R-:W-:-:S12]  /*1c10*/  ISETP.GE.U32.AND P1, PT, R8, 0x4, PT ;  /* 0x000000040800780c */ /* 0x000fd80003f26070 */
[----:B------:R-:W-:Y:S05]  /*1c20*/  @!P1 BRA `(.L_x_20) ;  /* 0x00000da000009947 */ /* 0x000fea0003800000 */
[--C-:B------:R-:W-:Y:S01]  /*1c30*/  IMAD.IADD R31, R24, 0x1, R23.reuse ;  /* 0x00000001181f7824 */ /* 0x100fe200078e0217 */
[----:B------:R-:W-:Y:S01]  /*1c40*/  IADD3 R8, R23, 0x2, RZ ;  /* 0x0000000217087810 */ /* 0x000fe20007ffe0ff */
[----:B------:R-:W-:Y:S01]  /*1c50*/  IMAD.IADD R32, R7, 0x1, R23 ;  /* 0x0000000107207824 */ /* 0x000fe200078e0217 */
[C---:B------:R-:W-:Y:S01]  /*1c60*/  IADD3 R24, R23.reuse, 0x1, RZ ;  /* 0x0000000117187810 */ /* 0x040fe20007ffe0ff */
[----:B------:R-:W-:Y:S01]  /*1c70*/  IMAD.MOV.U32 R30, RZ, RZ, R0 ;  /* 0x000000ffff1e7224 */ /* 0x000fe200078e0000 */
[----:B------:R-:W-:Y:S01]  /*1c80*/  IADD3 R33, R23, 0x3, RZ ;  /* 0x0000000317217810 */ /* 0x000fe20007ffe0ff */
[----:B------:R-:W-:Y:S01]  /*1c90*/  IMAD.SHL.U32 R31, R31, 0x2, RZ ;  /* 0x000000021f1f7824 */ /* 0x000fe200078e00ff */
[C---:B------:R-:W-:Y:S01]  /*1ca0*/  IADD3 R34, R32.reuse, 0x3, RZ ;  /* 0x0000000320227810 */ /* 0x040fe20007ffe0ff */
[C---:B------:R-:W-:Y:S01]  /*1cb0*/  IMAD.IADD R36, R7.reuse, 0x1, R24 ;  /* 0x0000000107247824 */ /* 0x040fe200078e0218 */
[----:B------:R-:W-:Y:S01]  /*1cc0*/  IADD3 R35, R7, R8, RZ ;  /* 0x0000000807237210 */ /* 0x000fe20007ffe0ff */
[----:B------:R-:W-:Y:S01]  /*1cd0*/  IMAD R32, R32, c[0x0][0x1b0], RZ ;  /* 0x00006c0020207a24 */ /* 0x000fe200078e02ff */
[----:B0-----:R-:W-:Y:S01]  /*1ce0*/  MOV R25, R23 ;  /* 0x0000001700197202 */ /* 0x001fe20000000f00 */
[--C-:B------:R-:W-:Y:S01]  /*1cf0*/  IMAD R7, R8, c[0x0][0x0], R0.reuse ;  /* 0x0000000008077a24 */ /* 0x100fe200078e0200 */
[----:B------:R-:W-:Y:S01]  /*1d00*/  IADD3 R29, R23, -0x1, RZ ;  /* 0xffffffff171d7810 */ /* 0x000fe20007ffe0ff */
[----:B------:R-:W-:-:S02]  /*1d10*/  IMAD R33, R33, c[0x0][0x0], R0 ;  /* 0x0000000021217a24 */ /* 0x000fc400078e0200 */
[----:B------:R-:W-:Y:S02]  /*1d20*/  IMAD R34, R34, c[0x0][0x1b0], RZ ;  /* 0x00006c0022227a24 */ /* 0x000fe400078e02ff */
[----:B------:R-:W-:Y:S02]  /*1d30*/  IMAD R35, R35, c[0x0][0x1b0], RZ ;  /* 0x00006c0023237a24 */ /* 0x000fe400078e02ff */
[----:B------:R-:W-:-:S08]  /*1d40*/  IMAD R36, R36, c[0x0][0x1b0], RZ ;  /* 0x00006c0024247a24 */ /* 0x000fd000078e02ff */
.L_x_51:
[----:B------:R-:W-:Y:S01]  /*1d50*/  ISETP.GE.AND P1, PT, R23, 0x1, PT ;  /* 0x000000011700780c */ /* 0x000fe20003f26270 */
[----:B------:R-:W-:Y:S01]  /*1d60*/  IMAD.MOV.U32 R37, RZ, RZ, 0x4 ;  /* 0x00000004ff257424 */ /* 0x000fe200078e00ff */
[----:B0-----:R-:W-:Y:S01]  /*1d70*/  IADD3 R8, P2, R31, c[0x0][0x188], RZ ;  /* 0x000062001f087a10 */ /* 0x001fe20007f5e0ff */
[----:B------:R-:W-:Y:S01]  /*1d80*/  IMAD R20, R25, c[0x0][0x0], R30 ;  /* 0x0000000019147a24 */ /* 0x000fe200078e021e */
[----:B------:R-:W-:Y:S01]  /*1d90*/  BMOV.32.CLEAR RZ, B1 ;  /* 0x0000000001ff7355 */ /* 0x000fe20000100000 */
[----:B------:R-:W-:Y:S01]  /*1da0*/  BSSY B1, `(.L_x_39) ;  /* 0x000002e000017945 */ /* 0x000fe20003800000 */
[----:B------:R-:W-:Y:S01]  /*1db0*/  LEA.HI.X.SX32 R9, R31, c[0x0][0x18c], 0x1, P2 ;  /* 0x000063001f097a11 */ /* 0x000fe200010f0eff */
[----:B------:R-:W-:-:S04]  /*1dc0*/  IMAD.WIDE R16, R20, R37, c[0x0][0x190] ;  /* 0x0000640014107625 */ /* 0x000fc800078e0225 */
[----:B------:R-:W-:-:S04]  /*1dd0*/  IMAD.WIDE R18, R20, R37, c[0x0][0x198] ;  /* 0x0000660014127625 */ /* 0x000fc800078e0225 */
[----:B------:R-:W-:Y:S01]  /*1de0*/  IMAD.WIDE R20, R20, R37, c[0x0][0x1a0] ;  /* 0x0000680014147625 */ /* 0x000fe200078e0225 */
[----:B------:R-:W-:Y:S07]  /*1df0*/  @!P1 BRA `(.L_x_40) ;  /* 0x0000028000009947 */ /* 0x000fee0003800000 */
[----:B------:R-:W-:Y:S02]  /*1e00*/  ULDC.64 UR4, c[0x0][0x160] ;  /* 0x0000580000047ab9 */ /* 0x000fe40000000a00 */
[----:B------:R-:W2:Y:S02]  /*1e10*/  LDG.E.U8.SYS R10, [R2.64+UR4] ;  /* 0x00000004020a7981 */ /* 0x000ea4000c1ee100 */
[----:B--2---:R-:W-:-:S04]  /*1e20*/  PRMT R41, R10, 0x9910, RZ ;  /* 0x000099100a297816 */ /* 0x004fc800000000ff */
[----:B------:R-:W-:-:S12]  /*1e30*/  ISETP.NE.AND P1, PT, R41, 0x58, PT ;  /* 0x000000582900780c */ /* 0x000fd80003f25270 */
[----:B------:R-:W-:Y:S05]  /*1e40*/  @!P1 BRA `(.L_x_40) ;  /* 0x0000023000009947 */ /* 0x000fea0003800000 */
[----:B------:R-:W-:Y:S05]  /*1e50*/  @P0 BRA `(.L_x_41) ;  /* 0x000001c000000947 */ /* 0x000fea0003800000 */
[----:B------:R-:W-:Y:S01]  /*1e60*/  IMAD R10, R29, c[0x0][0x0], R30 ;  /* 0x000000001d0a7a24 */ /* 0x000fe200078e021e */
[----:B------:R-:W2:Y:S03]  /*1e70*/  LDG.E.U8.SYS R38, [R8] ;  /* 0x0000000008267381 */ /* 0x000ea600001ee100 */
[C---:B------:R-:W-:Y:S01]  /*1e80*/  IMAD.WIDE R12, R10.reuse, R37, c[0x0][0x198] ;  /* 0x000066000a0c7625 */ /* 0x040fe200078e0225 */
[----:B------:R-:W-:-:S03]  /*1e90*/  IADD3 R14, R10, -0x1, RZ ;  /* 0xffffffff0a0e7810 */ /* 0x000fc60007ffe0ff */
[----:B------:R-:W-:-:S04]  /*1ea0*/  IMAD.WIDE R10, R10, R37, c[0x0][0x190] ;  /* 0x000064000a0a7625 */ /* 0x000fc800078e0225 */
[----:B------:R-:W-:Y:S01]  /*1eb0*/  IMAD.WIDE R14, R14, R37, c[0x0][0x1a0] ;  /* 0x000068000e0e7625 */ /* 0x000fe200078e0225 */
[----:B------:R-:W3:Y:S04]  /*1ec0*/  LDG.E.SYS R39, [R12+-0x4] ;  /* 0xfffffc000c277381 */ /* 0x000ee800001ee900 */
[----:B------:R-:W4:Y:S04]  /*1ed0*/  LDG.E.SYS R40, [R10+-0x4] ;  /* 0xfffffc000a287381 */ /* 0x000f2800001ee900 */
[----:B------:R-:W5:Y:S01]  /*1ee0*/  LDG.E.SYS R14, [R14] ;  /* 0x000000000e0e7381 */ /* 0x000f6200001ee900 */
[----:B--2---:R-:W-:-:S04]  /*1ef0*/  PRMT R38, R38, 0x9910, RZ ;  /* 0x0000991026267816 */ /* 0x004fc800000000ff */
[----:B------:R-:W-:Y:S01]  /*1f00*/  ISETP.NE.AND P1, PT, R41, R38, PT ;  /* 0x000000262900720c */ /* 0x000fe20003f25270 */
[----:B---3--:R-:W-:-:S03]  /*1f10*/  FMUL R39, R39, c[0x0][0x1b8] ;  /* 0x00006e0027277a20 */ /* 0x008fc60000400000 */
[----:B------:R-:W-:Y:S01]  /*1f20*/  FSEL R38, R27, R28, !P1 ;  /* 0x0000001c1b267208 */ /* 0x000fe20004800000 */
[----:B----4-:R-:W-:-:S04]  /*1f30*/  FFMA R39, R5, R40, R39 ;  /* 0x0000002805277223 */ /* 0x010fc80000000027 */
[----:B-----5:R-:W-:-:S04]  /*1f40*/  FFMA R39, R14, c[0x0][0x1b8], R39 ;  /* 0x00006e000e277a23 */ /* 0x020fc80000000027 */
[----:B------:R-:W-:-:S08]  /*1f50*/  FMUL R39, R38, R39 ;  /* 0x0000002726277220 */ /* 0x000fd00000400000 */
[----:B------:R0:W-:Y:S04]  /*1f60*/  STG.E.SYS [R16], R39 ;  /* 0x0000002710007386 */ /* 0x0001e8000010e900 */
[----:B------:R-:W2:Y:S04]  /*1f70*/  LDG.E.SYS R12, [R12] ;  /* 0x000000000c0c7381 */ /* 0x000ea800001ee900 */
[----:B------:R-:W3:Y:S01]  /*1f80*/  LDG.E.SYS R11, [R10] ;  /* 0x000000000a0b7381 */ /* 0x000ee200001ee900 */
[----:B--2---:R-:W-:-:S04]  /*1f90*/  FMUL R14, R12, c[0x0][0x1bc] ;  /* 0x00006f000c0e7a20 */ /* 0x004fc80000400000 */
[----:B---3--:R-:W-:-:S08]  /*1fa0*/  FFMA R15, R6, R11, R14 ;  /* 0x0000000b060f7223 */ /* 0x008fd0000000000e */
[----:B------:R0:W-:Y:S04]  /*1fb0*/  STG.E.SYS [R18], R15 ;  /* 0x0000000f12007386 */ /* 0x0001e8000010e900 */
[----:B------:R-:W2:Y:S04]  /*1fc0*/  LDG.E.SYS R14, [R20+-0x4] ;  /* 0xfffffc00140e7381 */ /* 0x000ea800001ee900 */
[----:B------:R-:W3:Y:S01]  /*1fd0*/  LDG.E.SYS R41, [R16+-0x4] ;  /* 0xfffffc0010297381 */ /* 0x000ee200001ee900 */
[----:B--2---:R-:W-:-:S04]  /*1fe0*/  FMUL R14, R14, c[0x0][0x1bc] ;  /* 0x00006f000e0e7a20 */ /* 0x004fc80000400000 */
[----:B---3--:R-:W-:-:S08]  /*1ff0*/  FFMA R41, R22, R41, R14 ;  /* 0x0000002916297223 */ /* 0x008fd0000000000e */
[----:B------:R0:W-:Y:S01]  /*2000*/  STG.E.SYS [R20], R41 ;  /* 0x0000002914007386 */ /* 0x0001e2000010e900 */
[----:B------:R-:W-:Y:S05]  /*2010*/  BRA `(.L_x_40) ;  /* 0x0000006000007947 */ /* 0x000fea0003800000 */
.L_x_41:
[----:B------:R-:W-:-:S04]  /*2020*/  IMAD.WIDE R12, R32, R37, c[0x0][0x190] ;  /* 0x00006400200c7625 */ /* 0x000fc800078e0225 */
[----:B------:R-:W-:-:S04]  /*2030*/  IMAD.WIDE R14, R32, R37, c[0x0][0x198] ;  /* 0x00006600200e7625 */ /* 0x000fc800078e0225 */
[----:B------:R-:W-:Y:S01]  /*2040*/  IMAD.WIDE R10, R32, R37, c[0x0][0x1a0] ;  /* 0x00006800200a7625 */ /* 0x000fe200078e0225 */
[----:B------:R0:W-:Y:S04]  /*2050*/  STG.E.SYS [R12], RZ ;  /* 0x000000ff0c007386 */ /* 0x0001e8000010e900 */
[----:B------:R0:W-:Y:S04]  /*2060*/  STG.E.SYS [R14], RZ ;  /* 0x000000ff0e007386 */ /* 0x0001e8000010e900 */
[----:B------:R0:W-:Y:S02]  /*2070*/  STG.E.SYS [R10], R26 ;  /* 0x0000001a0a007386 */ /* 0x0001e4000010e900 */
.L_x_40:
[----:B------:R-:W-:Y:S05]  /*2080*/  BSYNC B1 ;  /* 0x0000000000017941 */ /* 0x000fea0003800000 */
.L_x_39:
[----:B------:R-:W-:Y:S01]  /*2090*/  ISETP.GE.AND P1, PT, R23, RZ, PT ;  /* 0x000000ff1700720c */ /* 0x000fe20003f26270 */
[----:B------:R-:W-:Y:S04]  /*20a0*/  WARPSYNC 0xffffffff ;  /* 0xffffffff00007948 */ /* 0x000fe80003800000 */
[----:B0-----:R-:W-:Y:S01]  /*20b0*/  IMAD R14, R24, c[0x0][0x0], R30 ;  /* 0x00000000180e7a24 */ /* 0x001fe200078e021e */
[----:B------:R-:W-:Y:S01]  /*20c0*/  BMOV.32.CLEAR RZ, B1 ;  /* 0x0000000001ff7355 */ /* 0x000fe20000100000 */
[----:B------:R-:W-:Y:S05]  /*20d0*/  BAR.SYNC 0x0 ;  /* 0x0000000000007b1d */ /* 0x000fea0000000000 */
[----:B------:R-:W-:Y:S01]  /*20e0*/  BSSY B1, `(.L_x_42) ;  /* 0x0000028000017945 */ /* 0x000fe20003800000 */
        /* <DEDUP_REMOVED lines=10> */
[----:B------:R-:W2:Y:S04]  /*2190*/  LDG.E.U8.SYS R38, [R8+0x2] ;  /* 0x0000020008267381 */ /* 0x000ea800001ee100 */
[----:B------:R-:W3:Y:S04]  /*21a0*/  LDG.E.SYS R39, [R18+-0x4] ;  /* 0xfffffc0012277381 */ /* 0x000ee800001ee900 */
[----:B------:R-:W4:Y:S04]  /*21b0*/  LDG.E.SYS R40, [R16+-0x4] ;  /* 0xfffffc0010287381 */ /* 0x000f2800001ee900 */
[----:B------:R-:W5:Y:S01]  /*21c0*/  LDG.E.SYS R20, [R20+-0x4] ;  /* 0xfffffc0014147381 */ /* 0x000f6200001ee900 */
[----:B--2---:R-:W-:Y:S01]  /*21d0*/  PRMT R38, R38, 0x9910, RZ ;  /* 0x0000991026267816 */ /* 0x004fe200000000ff */
[----:B---3--:R-:W-:-:S03]  /*21e0*/  FMUL R39, R39, c[0x0][0x1b8] ;  /* 0x00006e0027277a20 */ /* 0x008fc60000400000 */
[----:B------:R-:W-:Y:S01]  /*21f0*/  ISETP.NE.AND P1, PT, R41, R38, PT ;  /* 0x000000262900720c */ /* 0x000fe20003f25270 */
[----:B----4-:R-:W-:-:S03]  /*2200*/  FFMA R39, R5, R40, R39 ;  /* 0x0000002805277223 */ /* 0x010fc60000000027 */
[----:B------:R-:W-:Y:S01]  /*2210*/  FSEL R38, R27, R28, !P1 ;  /* 0x0000001c1b267208 */ /* 0x000fe20004800000 */
        /* <DEDUP_REMOVED lines=14> */
.L_x_44:
[----:B------:R-:W-:-:S04]  /*2300*/  IMAD.WIDE R18, R36, R37, c[0x0][0x190] ;  /* 0x0000640024127625 */ /* 0x000fc800078e0225 */
[----:B------:R-:W-:-:S04]  /*2310*/  IMAD.WIDE R20, R36, R37, c[0x0][0x198] ;  /* 0x0000660024147625 */ /* 0x000fc800078e0225 */
[----:B------:R-:W-:Y:S01]  /*2320*/  IMAD.WIDE R16, R36, R37, c[0x0][0x1a0] ;  /* 0x0000680024107625 */ /* 0x000fe200078e0225 */
[----:B------:R0:W-:Y:S04]  /*2330*/  STG.E.SYS [R18], RZ ;  /* 0x000000ff12007386 */ /* 0x0001e8000010e900 */
[----:B------:R0:W-:Y:S04]  /*2340*/  STG.E.SYS [R20], RZ ;  /* 0x000000ff14007386 */ /* 0x0001e8000010e900 */
[----:B------:R0:W-:Y:S02]  /*2350*/  STG.E.SYS [R16], R26 ;  /* 0x0000001a10007386 */ /* 0x0001e4000010e900 */
.L_x_43:
[----:B------:R-:W-:Y:S05]  /*2360*/  BSYNC B1 ;  /* 0x0000000000017941 */ /* 0x000fea0003800000 */
.L_x_42:
[----:B0-----:R-:W-:Y:S01]  /*2370*/  IADD3 R16, R23, 0x2, RZ ;  /* 0x0000000217107810 */ /* 0x001fe20007ffe0ff */
[----:B------:R-:W-:Y:S01]  /*2380*/  BMOV.32.CLEAR RZ, B1 ;  /* 0x0000000001ff7355 */ /* 0x000fe20000100000 */
[----:B------:R-:W-:Y:S05]  /*2390*/  BAR.SYNC 0x0 ;  /* 0x0000000000007b1d */ /* 0x000fea0000000000 */
[----:B------:R-:W-:Y:S01]  /*23a0*/  ISETP.GE.AND P1, PT, R16, 0x1, PT ;  /* 0x000000011000780c */ /* 0x000fe20003f26270 */
[----:B------:R-:W-:Y:S01]  /*23b0*/  BSSY B1, `(.L_x_45) ;  /* 0x0000028000017945 */ /* 0x000fe20003800000 */
[----:B------:R-:W-:-:S04]  /*23c0*/  IMAD.WIDE R16, R7, R37, c[0x0][0x190] ;  /* 0x0000640007107625 */ /* 0x000fc800078e0225 */
[----:B------:R-:W-:-:S04]  /*23d0*/  IMAD.WIDE R18, R7, R37, c[0x0][0x198] ;  /* 0x0000660007127625 */ /* 0x000fc800078e0225 */
[----:B------:R-:W-:Y:S02]  /*23e0*/  IMAD.WIDE R20, R7, R37, c[0x0][0x1a0] ;  /* 0x0000680007147625 */ /* 0x000fe400078e0225 */
[----:B------:R-:W-:Y:S06]  /*23f0*/  @!P1 BRA `(.L_x_46) ;  /* 0x0000023000009947 */ /* 0x000fec0003800000 */
        /* <DEDUP_REMOVED lines=29> */
.L_x_47:
[----:B------:R-:W-:-:S04]  /*25d0*/  IMAD.WIDE R12, R35, R37, c[0x0][0x190] ;  /* 0x00006400230c7625 */ /* 0x000fc800078e0225 */
[----:B------:R-:W-:-:S04]  /*25e0*/  IMAD.WIDE R14, R35, R37, c[0x0][0x198] ;  /* 0x00006600230e7625 */ /* 0x000fc800078e0225 */
[----:B------:R-:W-:Y:S01]  /*25f0*/  IMAD.WIDE R10, R35, R37, c[0x0][0x1a0] ;  /* 0x00006800230a7625 */ /* 0x000fe200078e0225 */
[----:B------:R0:W-:Y:S04]  /*2600*/  STG.E.SYS [R12], RZ ;  /* 0x000000ff0c007386 */ /* 0x0001e8000010e900 */
[----:B------:R0:W-:Y:S04]  /*2610*/  STG.E.SYS [R14], RZ ;  /* 0x000000ff0e007386 */ /* 0x0001e8000010e900 */
[----:B------:R0:W-:Y:S02]  /*2620*/  STG.E.SYS [R10], R26 ;  /* 0x0000001a0a007386 */ /* 0x0001e4000010e900 */
.L_x_46:
[----:B------:R-:W-:Y:S05]  /*2630*/  BSYNC B1 ;  /* 0x0000000000017941 */ /* 0x000fea0003800000 */
.L_x_45:
[----:B0-----:R-:W-:Y:S01]  /*2640*/  IADD3 R10, R23, 0x3, RZ ;  /* 0x00000003170a7810 */ /* 0x001fe20007ffe0ff */
[----:B------:R-:W-:Y:S01]  /*2650*/  BMOV.32.CLEAR RZ, B1 ;  /* 0x0000000001ff7355 */ /* 0x000fe20000100000 */
[----:B------:R-:W-:Y:S05]  /*2660*/  BAR.SYNC 0x0 ;  /* 0x0000000000007b1d */ /* 0x000fea0000000000 */
[----:B------:R-:W-:Y:S01]  /*2670*/  ISETP.GE.AND P1, PT, R10, 0x1, PT ;  /* 0x000000010a00780c */ /* 0x000fe20003f26270 */
[----:B------:R-:W-:Y:S11]  /*2680*/  BSSY B1, `(.L_x_48) ;  /* 0x0000028000017945 */ /* 0x000ff60003800000 */
[----:B------:R-:W-:Y:S05]  /*2690*/  @!P1 BRA `(.L_x_49) ;  /* 0x0000026000009947 */ /* 0x000fea0003800000 */
        /* <DEDUP_REMOVED lines=11> */
[----:B------:R-:W-:-:S03]  /*2750*/  IMAD.WIDE R8, R33, R37, c[0x0][0x190] ;  /* 0x0000640021087625 */ /* 0x000fc600078e0225 */
[----:B------:R-:W-:Y:S01]  /*2760*/  ISETP.NE.AND P1, PT, R12, R13, PT ;  /* 0x0000000d0c00720c */ /* 0x000fe20003f25270 */
[----:B---3--:R-:W-:-:S04]  /*2770*/  FMUL R11, R11, c[0x0][0x1b8] ;  /* 0x00006e000b0b7a20 */ /* 0x008fc80000400000 */
[----:B----4-:R-:W-:Y:S01]  /*2780*/  FFMA R11, R5, R10, R11 ;  /* 0x0000000a050b7223 */ /* 0x010fe2000000000b */
[----:B------:R-:W-:-:S03]  /*2790*/  FSEL R10, R27, R28, !P1 ;  /* 0x0000001c1b0a7208 */ /* 0x000fc60004800000 */
[----:B-----5:R-:W-:-:S04]  /*27a0*/  FFMA R11, R20, c[0x0][0x1b8], R11 ;  /* 0x00006e00140b7a23 */ /* 0x020fc8000000000b */
        /* <DEDUP_REMOVED lines=15> */
.L_x_50:
[----:B------:R-:W-:-:S04]  /*28a0*/  IMAD.WIDE R10, R34, R37, c[0x0][0x190] ;  /* 0x00006400220a7625 */ /* 0x000fc800078e0225 */
[----:B------:R-:W-:-:S04]  /*28b0*/  IMAD.WIDE R12, R34, R37, c[0x0][0x198] ;  /* 0x00006600220c7625 */ /* 0x000fc800078e0225 */
[----:B------:R-:W-:Y:S01]  /*28c0*/  IMAD.WIDE R8, R34, R37, c[0x0][0x1a0] ;  /* 0x0000680022087625 */ /* 0x000fe200078e0225 */
[----:B------:R0:W-:Y:S04]  /*28d0*/  STG.E.SYS [R10], RZ ;  /* 0x000000ff0a007386 */ /* 0x0001e8000010e900 */
[----:B------:R0:W-:Y:S04]  /*28e0*/  STG.E.SYS [R12], RZ ;  /* 0x000000ff0c007386 */ /* 0x0001e8000010e900 */
[----:B------:R0:W-:Y:S02]  /*28f0*/  STG.E.SYS [R8], R26 ;  /* 0x0000001a08007386 */ /* 0x0001e4000010e900 */
.L_x_49:
[----:B------:R-:W-:Y:S05]  /*2900*/  BSYNC B1 ;  /* 0x0000000000017941 */ /* 0x000fea0003800000 */
.L_x_48:
[----:B------:R-:W-:Y:S01]  /*2910*/  IADD3 R23, R23, 0x4, RZ ;  /* 0x0000000417177810 */ /* 0x000fe20007ffe0ff */
[----:B------:R-:W-:Y:S05]  /*2920*/  BAR.SYNC 0x0 ;  /* 0x0000000000007b1d */ /* 0x000fea0000000000 */
[----:B------:R-:W-:Y:S01]  /*2930*/  ISETP.GE.AND P1, PT, R23, c[0x0][0x1b4], PT ;  /* 0x00006d0017007a0c */ /* 0x000fe20003f26270 */
[----:B------:R-:W-:Y:S01]  /*2940*/  IMAD R34, R37, c[0x0][0x1b0], R34 ;  /* 0x00006c0025227a24 */ /* 0x000fe200078e0222 */
[----:B------:R-:W-:Y:S01]  /*2950*/  IADD3 R31, R31, 0x8, RZ ;  /* 0x000000081f1f7810 */ /* 0x000fe20007ffe0ff */
[----:B------:R-:W-:-:S02]  /*2960*/  IMAD R33, R37, c[0x0][0x0], R33 ;  /* 0x0000000025217a24 */ /* 0x000fc400078e0221 */
[C---:B------:R-:W-:Y:S02]  /*2970*/  IMAD R7, R37.reuse, c[0x0][0x0], R7 ;  /* 0x0000000025077a24 */ /* 0x040fe400078e0207 */
[C---:B------:R-:W-:Y:S02]  /*2980*/  IMAD R35, R37.reuse, c[0x0][0x1b0], R35 ;  /* 0x00006c0025237a24 */ /* 0x040fe400078e0223 */
[C---:B------:R-:W-:Y:S02]  /*2990*/  IMAD R30, R37.reuse, c[0x0][0x0], R30 ;  /* 0x00000000251e7a24 */ /* 0x040fe400078e021e */
[C---:B------:R-:W-:Y:S02]  /*29a0*/  IMAD R36, R37.reuse, c[0x0][0x1b0], R36 ;  /* 0x00006c0025247a24 */ /* 0x040fe400078e0224 */
[----:B------:R-:W-:Y:S01]  /*29b0*/  IMAD R32, R37, c[0x0][0x1b0], R32 ;  /* 0x00006c0025207a24 */ /* 0x000fe200078e0220 */
[----:B------:R-:W-:Y:S07]  /*29c0*/  @!P1 BRA `(.L_x_51) ;  /* 0xfffff38000009947 */ /* 0x000fee000383ffff */
.L_x_20:
[----:B------:R-:W-:Y:S05]  /*29d0*/  BSYNC B0 ;  /* 0x0000000000007941 */ /* 0x000fea0003800000 */
.L_x_19:
[----:B------:R-:W-:Y:S01]  /*29e0*/  MOV R3, c[0x0][0x1b4] ;  /* 0x00006d0000037a02 */ /* 0x000fe20000000f00 */
[----:B------:R-:W-:-:S03]  /*29f0*/  IMAD.MOV.U32 R5, RZ, RZ, 0x4 ;  /* 0x00000004ff057424 */ /* 0x000fc600078e00ff */
[----:B------:R-:W-:-:S05]  /*2a00*/  IADD3 R3, R3, -0x1, RZ ;  /* 0xffffffff03037810 */ /* 0x000fca0007ffe0ff */
[----:B------:R-:W-:-:S04]  /*2a10*/  IMAD R0, R3, c[0x0][0x0], R0 ;  /* 0x0000000003007a24 */ /* 0x000fc800078e0200 */
[----:B------:R-:W-:-:S04]  /*2a20*/  IMAD.WIDE R2, R0, R5, c[0x0][0x190] ;  /* 0x0000640000027625 */ /* 0x000fc800078e0205 */
[----:B------:R-:W-:-:S04]  /*2a30*/  IMAD.WIDE R6, R0, R5, c[0x0][0x198] ;  /* 0x0000660000067625 */ /* 0x000fc800078e0205 */
[----:B------:R-:W2:Y:S04]  /*2a40*/  LDG.E.SYS R3, [R2] ;  /* 0x0000000002037381 */ /* 0x000ea800001ee900 */
[----:B------:R-:W2:Y:S01]  /*2a50*/  LDG.E.SYS R6, [R6] ;  /* 0x0000000006067381 */ /* 0x000ea200001ee900 */
[----:B------:R-:W-:-:S04]  /*2a60*/  IMAD.WIDE.U32 R4, R4, R5, c[0x0][0x1a8] ;  /* 0x00006a0004047625 */ /* 0x000fc800078e0005 */
[----:B0-2---:R-:W-:-:S08]  /*2a70*/  FADD R9, R6, R3 ;  /* 0x0000000306097221 */ /* 0x005fd00000000000 */
[----:B------:R-:W-:Y:S01]  /*2a80*/  STG.E.SYS [R4], R9 ;  /* 0x0000000904007386 */ /* 0x000fe2000010e900 */
[----:B------:R-:W-:Y:S05]  /*2a90*/  EXIT ;  /* 0x000000000000794d */ /* 0x000fea0003800000 */
        .weak           $subComputation$__cuda_sm20_rcp_rn_f32_slowpath
        .type           $subComputation$__cuda_sm20_rcp_rn_f32_slowpath,@function
        .size           $subComputation$__cuda_sm20_rcp_rn_f32_slowpath,($subComputation$__cuda_sm3x_div_rn_noftz_f32 - $subComputation$__cuda_sm20_rcp_rn_f32_slowpath)
$subComputation$__cuda_sm20_rcp_rn_f32_slowpath:
[----:B------:R-:W-:Y:S01]  /*2aa0*/  IMAD.SHL.U32 R8, R15, 0x2, RZ ;  /* 0x000000020f087824 */ /* 0x000fe200078e00ff */
[----:B------:R-:W-:Y:S01]  /*2ab0*/  BMOV.32.CLEAR RZ, B1 ;  /* 0x0000000001ff7355 */ /* 0x000fe20000100000 */
[----:B------:R-:W-:Y:S03]  /*2ac0*/  BSSY B1, `(.L_x_52) ;  /* 0x0000030000017945 */ /* 0x000fe60003800000 */
[----:B------:R-:W-:-:S04]  /*2ad0*/  SHF.R.U32.HI R14, RZ, 0x18, R8 ;  /* 0x00000018ff0e7819 */ /* 0x000fc80000011608 */
[----:B------:R-:W-:-:S12]  /*2ae0*/  ISETP.NE.U32.AND P1, PT, R14, RZ, PT ;  /* 0x000000ff0e00720c */ /* 0x000fd80003f25070 */
[----:B------:R-:W-:Y:S05]  /*2af0*/  @P1 BRA `(.L_x_53) ;  /* 0x000000a000001947 */ /* 0x000fea0003800000 */
[----:B------:R-:W-:-:S04]  /*2b00*/  SHF.L.U32 R8, R15, 0x1, RZ ;  /* 0x000000010f087819 */ /* 0x000fc800000006ff */
[----:B------:R-:W-:-:S12]  /*2b10*/  ISETP.NE.AND P1, PT, R8, RZ, PT ;  /* 0x000000ff0800720c */ /* 0x000fd80003f25270 */
[----:B------:R-:W-:Y:S01]  /*2b20*/  @P1 FFMA R9, R15, 1.84467440737095516160e+19, RZ ;  /* 0x5f8000000f091823 */ /* 0x000fe200000000ff */
[----:B------:R-:W-:Y:S05]  /*2b30*/  @!P1 MUFU.RCP R8, R15 ;  /* 0x0000000f00089308 */ /* 0x000fea0000001000 */
[----:B------:R-:W0:Y:S02]  /*2b40*/  @P1 MUFU.RCP R10, R9 ;  /* 0x00000009000a1308 */ /* 0x000e240000001000 */
[----:B0-----:R-:W-:-:S04]  /*2b50*/  @P1 FFMA R11, R9, R10, -1 ;  /* 0xbf800000090b1423 */ /* 0x001fc8000000000a */
[----:B------:R-:W-:-:S04]  /*2b60*/  @P1 FADD.FTZ R11, -R11, -RZ ;  /* 0x800000ff0b0b1221 */ /* 0x000fc80000010100 */
[----:B------:R-:W-:-:S04]  /*2b70*/  @P1 FFMA R11, R10, R11, R10 ;  /* 0x0000000b0a0b1223 */ /* 0x000fc8000000000a */
[----:B------:R-:W-:Y:S01]  /*2b80*/  @P1 FFMA R8, R11, 1.84467440737095516160e+19, RZ ;  /* 0x5f8000000b081823 */ /* 0x000fe200000000ff */
[----:B------:R-:W-:Y:S07]  /*2b90*/  BRA `(.L_x_54) ;  /* 0x0000022000007947 */ /* 0x000fee0003800000 */
.L_x_53:
[----:B------:R-:W-:-:S04]  /*2ba0*/  IADD3 R19, R14, -0xfd, RZ ;  /* 0xffffff030e137810 */ /* 0x000fc80007ffe0ff */
[----:B------:R-:W-:-:S12]  /*2bb0*/  ISETP.GT.U32.AND P1, PT, R19, 0x1, PT ;  /* 0x000000011300780c */ /* 0x000fd80003f24070 */
[----:B------:R-:W-:Y:S05]  /*2bc0*/  @P1 BRA `(.L_x_55) ;  /* 0x000001e000001947 */ /* 0x000fea0003800000 */
[----:B------:R-:W-:Y:S01]  /*2bd0*/  LOP3.LUT R16, R15, 0x7fffff, RZ, 0xc0, !PT ;  /* 0x007fffff0f107812 */ /* 0x000fe200078ec0ff */
[----:B------:R-:W-:-:S03]  /*2be0*/  IMAD.MOV.U32 R12, RZ, RZ, 0x3 ;  /* 0x00000003ff0c7424 */ /* 0x000fc600078e00ff */
[----:B------:R-:W-:Y:S02]  /*2bf0*/  LOP3.LUT R8, R16, 0x3f800000, RZ, 0xfc, !PT ;  /* 0x3f80000010087812 */ /* 0x000fe400078efcff */
[----:B------:R-:W-:-:S04]  /*2c00*/  SHF.L.U32 R12, R12, R19, RZ ;  /* 0x000000130c0c7219 */ /* 0x000fc800000006ff */
[----:B------:R-:W0:Y:S02]  /*2c10*/  MUFU.RCP R9, R8 ;  /* 0x0000000800097308 */ /* 0x000e240000001000 */
[----:B0-----:R-:W-:-:S04]  /*2c20*/  FFMA R10, R8, R9, -1 ;  /* 0xbf800000080a7423 */ /* 0x001fc80000000009 */
[----:B------:R-:W-:-:S04]  /*2c30*/  FADD.FTZ R10, -R10, -RZ ;  /* 0x800000ff0a0a7221 */ /* 0x000fc80000010100 */
[CCC-:B------:R-:W-:Y:S02]  /*2c40*/  FFMA.RM R11, R9.reuse, R10.reuse, R9.reuse ;  /* 0x0000000a090b7223 */ /* 0x1c0fe40000004009 */
[----:B------:R-:W-:-:S03]  /*2c50*/  FFMA.RP R10, R9, R10, R9 ;  /* 0x0000000a090a7223 */ /* 0x000fc60000008009 */
[C---:B------:R-:W-:Y:S02]  /*2c60*/  LOP3.LUT R9, R11.reuse, 0x7fffff, RZ, 0xc0, !PT ;  /* 0x007fffff0b097812 */ /* 0x040fe400078ec0ff */
[----:B------:R-:W-:Y:S02]  /*2c70*/  FSETP.NEU.FTZ.AND P1, PT, R11, R10, PT ;  /* 0x0000000a0b00720b */ /* 0x000fe40003f3d000 */
[----:B------:R-:W-:Y:S02]  /*2c80*/  LOP3.LUT R9, R9, 0x800000, RZ, 0xfc, !PT ;  /* 0x0080000009097812 */ /* 0x000fe400078efcff */
[----:B------:R-:W-:Y:S02]  /*2c90*/  SEL R10, RZ, 0xffffffff, !P1 ;  /* 0xffffffffff0a7807 */ /* 0x000fe40004800000 */
[----:B------:R-:W-:-:S03]  /*2ca0*/  LOP3.LUT R12, R12, R9, RZ, 0xc0, !PT ;  /* 0x000000090c0c7212 */ /* 0x000fc600078ec0ff */
[----:B------:R-:W-:Y:S01]  /*2cb0*/  IMAD.MOV R10, RZ, RZ, -R10 ;  /* 0x000000ffff0a7224 */ /* 0x000fe200078e0a0a */
[----:B------:R-:W-:-:S04]  /*2cc0*/  SHF.R.U32.HI R12, RZ, R19, R12 ;  /* 0x00000013ff0c7219 */ /* 0x000fc8000001160c */
[----:B------:R-:W-:Y:S02]  /*2cd0*/  LOP3.LUT P2, RZ, R10, R19, R9, 0xf8, !PT ;  /* 0x000000130aff7212 */ /* 0x000fe4000784f809 */
[C---:B------:R-:W-:Y:S02]  /*2ce0*/  LOP3.LUT P1, RZ, R12.reuse, 0x1, RZ, 0xc0, !PT ;  /* 0x000000010cff7812 */ /* 0x040fe4000782c0ff */
[----:B------:R-:W-:-:S04]  /*2cf0*/  LOP3.LUT P3, RZ, R12, 0x2, RZ, 0xc0, !PT ;  /* 0x000000020cff7812 */ /* 0x000fc8000786c0ff */
[----:B------:R-:W-:Y:S02]  /*2d00*/  PLOP3.LUT P1, PT, P1, P2, P3, 0xe0, 0x0 ;  /* 0x000000000000781c */ /* 0x000fe40000f25c30 */
[----:B------:R-:W-:Y:S02]  /*2d10*/  ISETP.NE.U32.AND P2, PT, R16, RZ, PT ;  /* 0x000000ff1000720c */ /* 0x000fe40003f45070 */
[----:B------:R-:W-:-:S04]  /*2d20*/  SEL R8, RZ, 0x1, !P1 ;  /* 0x00000001ff087807 */ /* 0x000fc80004800000 */
[----:B------:R-:W-:-:S04]  /*2d30*/  IADD3 R8, -R8, RZ, RZ ;  /* 0x000000ff08087210 */ /* 0x000fc80007ffe1ff */
[----:B------:R-:W-:Y:S02]  /*2d40*/  ISETP.GE.AND P1, PT, R8, RZ, PT ;  /* 0x000000ff0800720c */ /* 0x000fe40003f26270 */
[----:B------:R-:W-:-:S04]  /*2d50*/  IADD3 R8, R14, -0xfc, RZ ;  /* 0xffffff040e087810 */ /* 0x000fc80007ffe0ff */
[----:B------:R-:W-:-:S06]  /*2d60*/  SHF.R.U32.HI R8, RZ, R8, R9 ;  /* 0x00000008ff087219 */ /* 0x000fcc0000011609 */
[----:B------:R-:W-:-:S05]  /*2d70*/  @!P1 IADD3 R8, R8, 0x1, RZ ;  /* 0x0000000108089810 */ /* 0x000fca0007ffe0ff */
[----:B------:R-:W-:-:S05]  /*2d80*/  @!P2 IMAD.SHL.U32 R8, R8, 0x2, RZ ;  /* 0x000000020808a824 */ /* 0x000fca00078e00ff */
[----:B------:R-:W-:Y:S01]  /*2d90*/  LOP3.LUT R8, R8, 0x80000000, R15, 0xf8, !PT ;  /* 0x8000000008087812 */ /* 0x000fe200078ef80f */
[----:B------:R-:W-:Y:S07]  /*2da0*/  BRA `(.L_x_54) ;  /* 0x0000001000007947 */ /* 0x000fee0003800000 */
.L_x_55:
[----:B------:R0:W1:Y:S02]  /*2db0*/  MUFU.RCP R8, R15 ;  /* 0x0000000f00087308 */ /* 0x0000640000001000 */
.L_x_54:
[----:B------:R-:W-:Y:S05]  /*2dc0*/  BSYNC B1 ;  /* 0x0000000000017941 */ /* 0x000fea0003800000 */
.L_x_52:
[----:B-1----:R-:W-:Y:S01]  /*2dd0*/  IMAD.MOV.U32 R26, RZ, RZ, R8 ;  /* 0x000000ffff1a7224 */ /* 0x002fe200078e0008 */
[----:B------:R-:W-:Y:S01]  /*2de0*/  MOV R8, R13 ;  /* 0x0000000d00087202 */ /* 0x000fe20000000f00 */
[----:B------:R-:W-:-:S06]  /*2df0*/  IMAD.MOV.U32 R9, RZ, RZ, 0x0 ;  /* 0x00000000ff097424 */ /* 0x000fcc00078e00ff */
[----:B0-----:R-:W-:Y:S05]  /*2e00*/  RET.REL.NODEC R8 `(subComputation) ;  /* 0xffffd1f008007950 */ /* 0x001fea0003c3ffff */
        .weak           $subComputation$__cuda_sm3x_div_rn_noftz_f32
        .type           $subComputation$__cuda_sm3x_div_rn_noftz_f32,@function
        .size           $subComputation$__cuda_sm3x_div_rn_noftz_f32,($subComputation$__cuda_sm3x_div_rn_noftz_f32_slowpath - $subComputation$__cuda_sm3x_div_rn_noftz_f32)
$subComputation$__cuda_sm3x_div_rn_noftz_f32:
[----:B------:R-:W0:Y:S01]  /*2e10*/  FCHK P1, R28, 3 ;  /* 0x404000001c007902 */ /* 0x000e220000020000 */
[----:B------:R-:W-:Y:S01]  /*2e20*/  IMAD.MOV.U32 R10, RZ, RZ, R28 ;  /* 0x000000ffff0a7224 */ /* 0x000fe200078e001c */
[----:B0-----:R-:W-:Y:S07]  /*2e30*/  @P1 BRA `(.L_x_56) ;  /* 0x000000c000001947 */ /* 0x001fee0003800000 */
[----:B------:R-:W-:Y:S01]  /*2e40*/  MOV R27, 0x3eaaaaab ;  /* 0x3eaaaaab001b7802 */ /* 0x000fe20000000f00 */
[----:B------:R-:W-:-:S04]  /*2e50*/  FADD.FTZ R11, -RZ, -3 ;  /* 0xc0400000ff0b7421 */ /* 0x000fc80000010100 */
[----:B------:R-:W-:-:S04]  /*2e60*/  FFMA R12, R11, R27, 1 ;  /* 0x3f8000000b0c7423 */ /* 0x000fc8000000001b */
[----:B------:R-:W-:-:S04]  /*2e70*/  FFMA R27, R12, R27, 0.3333333432674407959 ;  /* 0x3eaaaaab0c1b7423 */ /* 0x000fc8000000001b */
[----:B------:R-:W-:-:S04]  /*2e80*/  FFMA R12, R10, R27, RZ ;  /* 0x0000001b0a0c7223 */ /* 0x000fc800000000ff */
[----:B------:R-:W-:-:S04]  /*2e90*/  FFMA R13, R11, R12, R10 ;  /* 0x0000000c0b0d7223 */ /* 0x000fc8000000000a */
[----:B------:R-:W-:-:S04]  /*2ea0*/  FFMA R12, R27, R13, R12 ;  /* 0x0000000d1b0c7223 */ /* 0x000fc8000000000c */
[----:B------:R-:W-:Y:S02]  /*2eb0*/  FFMA R11, R11, R12, R10 ;  /* 0x0000000c0b0b7223 */ /* 0x000fe4000000000a */
[----:B------:R-:W-:Y:S02]  /*2ec0*/  IMAD.MOV.U32 R10, RZ, RZ, R8 ;  /* 0x000000ffff0a7224 */ /* 0x000fe400078e0008 */
[----:B------:R-:W-:Y:S02]  /*2ed0*/  FFMA R27, R27, R11, R12 ;  /* 0x0000000b1b1b7223 */ /* 0x000fe4000000000c */
[----:B------:R-:W-:-:S06]  /*2ee0*/  IMAD.MOV.U32 R11, RZ, RZ, 0x0 ;  /* 0x00000000ff0b7424 */ /* 0x000fcc00078e00ff */
[----:B------:R-:W-:Y:S05]  /*2ef0*/  RET.REL.NODEC R10 `(subComputation) ;  /* 0xffffd1000a007950 */ /* 0x000fea0003c3ffff */
.L_x_56:
[----:B------:R-:W-:Y:S01]  /*2f00*/  BMOV.32.CLEAR RZ, B1 ;  /* 0x0000000001ff7355 */ /* 0x000fe20000100000 */
[----:B------:R-:W-:Y:S01]  /*2f10*/  BSSY B1, `(.L_x_57) ;  /* 0x0000003000017945 */ /* 0x000fe20003800000 */
[----:B------:R-:W-:-:S08]  /*2f20*/  MOV R17, 0x2f40 ;  /* 0x00002f4000117802 */ /* 0x000fd00000000f00 */
[----:B------:R-:W-:Y:S05]  /*2f30*/  CALL.REL.NOINC `($subComputation$__cuda_sm3x_div_rn_noftz_f32_slowpath) ;  /* 0x0000005000007944 */ /* 0x000fea0003c00000 */
[----:B------:R-:W-:Y:S05]  /*2f40*/  BSYNC B1 ;  /* 0x0000000000017941 */ /* 0x000fea0003800000 */
.L_x_57:
[----:B------:R-:W-:Y:S01]  /*2f50*/  IMAD.MOV.U32 R10, RZ, RZ, R8 ;  /* 0x000000ffff0a7224 */ /* 0x000fe200078e0008 */
[----:B------:R-:W-:Y:S01]  /*2f60*/  MOV R27, R13 ;  /* 0x0000000d001b7202 */ /* 0x000fe20000000f00 */
[----:B------:R-:W-:-:S06]  /*2f70*/  IMAD.MOV.U32 R11, RZ, RZ, 0x0 ;  /* 0x00000000ff0b7424 */ /* 0x000fcc00078e00ff */
[----:B------:R-:W-:Y:S05]  /*2f80*/  RET.REL.NODEC R10 `(subComputation) ;  /* 0xffffd0700a007950 */ /* 0x000fea0003c3ffff */
        .weak           $subComputation$__cuda_sm3x_div_rn_noftz_f32_slowpath
        .type           $subComputation$__cuda_sm3x_div_rn_noftz_f32_slowpath,@function
        .size           $subComputation$__cuda_sm3x_div_rn_noftz_f32_slowpath,($subComputation$__internal_accurate_pow - $subComputation$__cuda_sm3x_div_rn_noftz_f32_slowpath)
$subComputation$__cuda_sm3x_div_rn_noftz_f32_slowpath:
[----:B------:R-:W-:Y:S01]  /*2f90*/  SHF.R.U32.HI R11, RZ, 0x17, R10 ;  /* 0x00000017ff0b7819 */ /* 0x000fe2000001160a */
[----:B------:R-:W-:Y:S01]  /*2fa0*/  BMOV.32.CLEAR RZ, B3 ;  /* 0x0000000003ff7355 */ /* 0x000fe20000100000 */
[----:B------:R-:W-:Y:S02]  /*2fb0*/  BSSY B3, `(.L_x_58) ;  /* 0x000001a000037945 */ /* 0x000fe40003800000 */
[----:B------:R-:W-:Y:S02]  /*2fc0*/  LOP3.LUT R15, R11, 0xff, RZ, 0xc0, !PT ;  /* 0x000000ff0b0f7812 */ /* 0x000fe400078ec0ff */
[----:B------:R-:W-:Y:S02]  /*2fd0*/  MOV R11, R10 ;  /* 0x0000000a000b7202 */ /* 0x000fe40000000f00 */
[----:B------:R-:W-:-:S04]  /*2fe0*/  IADD3 R13, R15, -0x1, RZ ;  /* 0xffffffff0f0d7810 */ /* 0x000fc80007ffe0ff */
[----:B------:R-:W-:-:S12]  /*2ff0*/  ISETP.GT.U32.OR P1, PT, R13, 0xfd, !PT ;  /* 0x000000fd0d00780c */ /* 0x000fd80007f24470 */
[----:B------:R-:W-:Y:S01]  /*3000*/  @!P1 IMAD.MOV.U32 R12, RZ, RZ, RZ ;  /* 0x000000ffff0c9224 */ /* 0x000fe200078e00ff */
[----:B------:R-:W-:Y:S07]  /*3010*/  @!P1 BRA `(.L_x_59) ;  /* 0x0000013000009947 */ /* 0x000fee0003800000 */
[----:B------:R-:W-:-:S12]  /*3020*/  FSETP.GTU.FTZ.AND P1, PT, |R10|, +INF , PT ;  /* 0x7f8000000a00780b */ /* 0x000fd80003f3c200 */
[----:B------:R-:W-:Y:S01]  /*3030*/  @P1 BREAK B3 ;  /* 0x0000000000031942 */ /* 0x000fe20003800000 */
[----:B------:R-:W-:Y:S05]  /*3040*/  @P1 BRA `(.L_x_60) ;  /* 0x000005f000001947 */ /* 0x000fea0003800000 */
[----:B------:R-:W-:-:S05]  /*3050*/  IMAD.MOV.U32 R12, RZ, RZ, 0x40400000 ;  /* 0x40400000ff0c7424 */ /* 0x000fca00078e00ff */
[----:B------:R-:W-:-:S12]  /*3060*/  LOP3.LUT P1, RZ, R12, 0x7fffffff, R11, 0xc8, !PT ;  /* 0x7fffffff0cff7812 */ /* 0x000fd8000782c80b */
[----:B------:R-:W-:Y:S01]  /*3070*/  @!P1 BREAK B3 ;  /* 0x0000000000039942 */ /* 0x000fe20003800000 */
[----:B------:R-:W-:Y:S05]  /*3080*/  @!P1 BRA `(.L_x_61) ;  /* 0x0000057000009947 */ /* 0x000fea0003800000 */
[----:B------:R-:W-:-:S12]  /*3090*/  LOP3.LUT P1, RZ, R11, 0x7fffffff, RZ, 0xc0, !PT ;  /* 0x7fffffff0bff7812 */ /* 0x000fd8000782c0ff */
[----:B------:R-:W-:Y:S01]  /*30a0*/  @!P1 BREAK B3 ;  /* 0x0000000000039942 */ /* 0x000fe20003800000 */
[----:B------:R-:W-:Y:S05]  /*30b0*/  @!P1 BRA `(.L_x_62) ;  /* 0x0000050000009947 */ /* 0x000fea0003800000 */
[----:B------:R-:W-:Y:S02]  /*30c0*/  FSETP.NEU.FTZ.AND P2, PT, |R10|, +INF , PT ;  /* 0x7f8000000a00780b */ /* 0x000fe40003f5d200 */
[----:B------:R-:W-:-:S04]  /*30d0*/  LOP3.LUT P1, RZ, R12, 0x7fffffff, RZ, 0xc0, !PT ;  /* 0x7fffffff0cff7812 */ /* 0x000fc8000782c0ff */
[----:B------:R-:W-:-:S12]  /*30e0*/  PLOP3.LUT P1, PT, P2, P1, PT, 0x2a, 0x0 ;  /* 0x000000000000781c */ /* 0x000fd80001722572 */
[----:B------:R-:W-:Y:S01]  /*30f0*/  @P1 BREAK B3 ;  /* 0x0000000000031942 */ /* 0x000fe20003800000 */
[----:B------:R-:W-:Y:S05]  /*3100*/  @P1 BRA `(.L_x_63) ;  /* 0x0000046000001947 */ /* 0x000fea0003800000 */
[----:B------:R-:W-:-:S12]  /*3110*/  ISETP.GE.AND P1, PT, R13, RZ, PT ;  /* 0x000000ff0d00720c */ /* 0x000fd80003f26270 */
[----:B------:R-:W-:Y:S01]  /*3120*/  @P1 MOV R12, RZ ;  /* 0x000000ff000c1202 */ /* 0x000fe20000000f00 */
[----:B------:R-:W-:Y:S02]  /*3130*/  @!P1 FFMA R11, R10, 1.84467440737095516160e+19, RZ ;  /* 0x5f8000000a0b9823 */ /* 0x000fe400000000ff */
[----:B------:R-:W-:-:S08]  /*3140*/  @!P1 IMAD.MOV.U32 R12, RZ, RZ, -0x40 ;  /* 0xffffffc0ff0c9424 */ /* 0x000fd000078e00ff */
.L_x_59:
[----:B------:R-:W-:Y:S05]  /*3150*/  BSYNC B3 ;  /* 0x0000000000037941 */ /* 0x000fea0003800000 */
.L_x_58:
[----:B------:R-:W-:Y:S01]  /*3160*/  UMOV UR4, 0x40400000 ;  /* 0x4040000000047882 */ /* 0x000fe20000000000 */
[----:B------:R-:W-:Y:S01]  /*3170*/  IADD3 R10, R15, -0x7f, RZ ;  /* 0xffffff810f0a7810 */ /* 0x000fe20007ffe0ff */
[----:B------:R-:W-:Y:S01]  /*3180*/  UIADD3 UR4, UR4, -0x800000, URZ ;  /* 0xff80000004047890 */ /* 0x000fe2000fffe03f */
[----:B------:R-:W-:Y:S01]  /*3190*/  BMOV.32.CLEAR RZ, B3 ;  /* 0x0000000003ff7355 */ /* 0x000fe20000100000 */
[----:B------:R-:W-:Y:S01]  /*31a0*/  BSSY B3, `(.L_x_64) ;  /* 0x0000039000037945 */ /* 0x000fe20003800000 */
[----:B------:R-:W-:Y:S01]  /*31b0*/  IADD3 R12, R12, -0x1, R10 ;  /* 0xffffffff0c0c7810 */ /* 0x000fe20007ffe00a */
[----:B------:R-:W-:Y:S02]  /*31c0*/  IMAD R11, R10, -0x800000, R11 ;  /* 0xff8000000a0b7824 */ /* 0x000fe400078e020b */
[----:B------:R-:W-:-:S03]  /*31d0*/  FADD.FTZ R14, -RZ, -UR4 ;  /* 0x80000004ff0e7e21 */ /* 0x000fc60008010100 */
[----:B------:R-:W0:Y:S02]  /*31e0*/  MUFU.RCP R13, UR4 ;  /* 0x00000004000d7d08 */ /* 0x000e240008001000 */
[----:B0-----:R-:W-:-:S04]  /*31f0*/  FFMA R16, R13, R14, 1 ;  /* 0x3f8000000d107423 */ /* 0x001fc8000000000e */
[----:B------:R-:W-:-:S04]  /*3200*/  FFMA R16, R13, R16, R13 ;  /* 0x000000100d107223 */ /* 0x000fc8000000000d */
[----:B------:R-:W-:-:S04]  /*3210*/  FFMA R13, R11, R16, RZ ;  /* 0x000000100b0d7223 */ /* 0x000fc800000000ff */
[----:B------:R-:W-:-:S04]  /*3220*/  FFMA R15, R14, R13, R11 ;  /* 0x0000000d0e0f7223 */ /* 0x000fc8000000000b */
[----:B------:R-:W-:-:S04]  /*3230*/  FFMA R15, R16, R15, R13 ;  /* 0x0000000f100f7223 */ /* 0x000fc8000000000d */
[----:B------:R-:W-:-:S04]  /*3240*/  FFMA R14, R14, R15, R11 ;  /* 0x0000000f0e0e7223 */ /* 0x000fc8000000000b */
[----:B------:R-:W-:-:S05]  /*3250*/  FFMA R13, R16, R14, R15 ;  /* 0x0000000e100d7223 */ /* 0x000fca000000000f */
[----:B------:R-:W-:-:S04]  /*3260*/  SHF.R.U32.HI R11, RZ, 0x17, R13 ;  /* 0x00000017ff0b7819 */ /* 0x000fc8000001160d */
[----:B------:R-:W-:-:S05]  /*3270*/  LOP3.LUT R11, R11, 0xff, RZ, 0xc0, !PT ;  /* 0x000000ff0b0b7812 */ /* 0x000fca00078ec0ff */
[----:B------:R-:W-:-:S05]  /*3280*/  IMAD.IADD R18, R11, 0x1, R12 ;  /* 0x000000010b127824 */ /* 0x000fca00078e020c */
[----:B------:R-:W-:-:S04]  /*3290*/  IADD3 R10, R18, -0x1, RZ ;  /* 0xffffffff120a7810 */ /* 0x000fc80007ffe0ff */
[----:B------:R-:W-:-:S12]  /*32a0*/  ISETP.GE.U32.AND P1, PT, R10, 0xfe, PT ;  /* 0x000000fe0a00780c */ /* 0x000fd80003f26070 */
[----:B------:R-:W-:Y:S05]  /*32b0*/  @!P1 BRA `(.L_x_65) ;  /* 0x0000026000009947 */ /* 0x000fea0003800000 */
[----:B------:R-:W-:Y:S01]  /*32c0*/  ISETP.GT.AND P1, PT, R18, 0xfe, PT ;  /* 0x000000fe1200780c */ /* 0x000fe20003f24270 */
[----:B------:R-:W-:Y:S01]  /*32d0*/  BMOV.32.CLEAR RZ, B4 ;  /* 0x0000000004ff7355 */ /* 0x000fe20000100000 */
[----:B------:R-:W-:Y:S10]  /*32e0*/  BSSY B4, `(.L_x_66) ;  /* 0x000000a000047945 */ /* 0x000ff40003800000 */
[----:B------:R-:W-:Y:S01]  /*32f0*/  @P1 BREAK B4 ;  /* 0x0000000000041942 */ /* 0x000fe20003800000 */
[----:B------:R-:W-:Y:S05]  /*3300*/  @P1 BRA `(.L_x_67) ;  /* 0x000001e000001947 */ /* 0x000fea0003800000 */
[----:B------:R-:W-:-:S12]  /*3310*/  ISETP.GE.AND P1, PT, R18, 0x1, PT ;  /* 0x000000011200780c */ /* 0x000fd80003f26270 */
[----:B------:R-:W-:Y:S01]  /*3320*/  @P1 BREAK B4 ;  /* 0x0000000000041942 */ /* 0x000fe20003800000 */
[----:B------:R-:W-:Y:S05]  /*3330*/  @P1 BRA `(.L_x_68) ;  /* 0x000001f000001947 */ /* 0x000fea0003800000 */
[----:B------:R-:W-:Y:S02]  /*3340*/  ISETP.GE.AND P1, PT, R18, -0x18, PT ;  /* 0xffffffe81200780c */ /* 0x000fe40003f26270 */
[----:B------:R-:W-:-:S10]  /*3350*/  LOP3.LUT R13, R13, 0x80000000, RZ, 0xc0, !PT ;  /* 0x800000000d0d7812 */ /* 0x000fd400078ec0ff */
[----:B------:R-:W-:Y:S01]  /*3360*/  @!P1 BREAK B4 ;  /* 0x0000000000049942 */ /* 0x000fe20003800000 */
[----:B------:R-:W-:Y:S05]  /*3370*/  @!P1 BRA `(.L_x_68) ;  /* 0x000001b000009947 */ /* 0x000fea0003800000 */
[----:B------:R-:W-:Y:S05]  /*3380*/  BSYNC B4 ;  /* 0x0000000000047941 */ /* 0x000fea0003800000 */
.L_x_66:
[-CC-:B------:R-:W-:Y:S01]  /*3390*/  FFMA.RZ R10, R16, R14.reuse, R15.reuse ;  /* 0x0000000e100a7223 */ /* 0x180fe2000000c00f */
[----:B------:R-:W-:Y:S01]  /*33a0*/  ISETP.NE.AND P3, PT, R18, RZ, PT ;  /* 0x000000ff1200720c */ /* 0x000fe20003f65270 */
[-CC-:B------:R-:W-:Y:S01]  /*33b0*/  FFMA.RM R11, R16, R14.reuse, R15.reuse ;  /* 0x0000000e100b7223 */ /* 0x180fe2000000400f */
[----:B------:R-:W-:Y:S02]  /*33c0*/  ISETP.NE.AND P2, PT, R18, RZ, PT ;  /* 0x000000ff1200720c */ /* 0x000fe40003f45270 */
[----:B------:R-:W-:Y:S01]  /*33d0*/  LOP3.LUT R12, R10, 0x7fffff, RZ, 0xc0, !PT ;  /* 0x007fffff0a0c7812 */ /* 0x000fe200078ec0ff */
[----:B------:R-:W-:Y:S01]  /*33e0*/  FFMA.RP R10, R16, R14, R15 ;  /* 0x0000000e100a7223 */ /* 0x000fe2000000800f */
[----:B------:R-:W-:Y:S02]  /*33f0*/  IADD3 R15, R18, 0x20, RZ ;  /* 0x00000020120f7810 */ /* 0x000fe40007ffe0ff */
[----:B------:R-:W-:-:S02]  /*3400*/  LOP3.LUT R12, R12, 0x800000, RZ, 0xfc, !PT ;  /* 0x008000000c0c7812 */ /* 0x000fc400078efcff */
[----:B------:R-:W-:Y:S02]  /*3410*/  IADD3 R14, -R18, RZ, RZ ;  /* 0x000000ff120e7210 */ /* 0x000fe40007ffe1ff */
[----:B------:R-:W-:Y:S02]  /*3420*/  SHF.L.U32 R15, R12, R15, RZ ;  /* 0x0000000f0c0f7219 */ /* 0x000fe400000006ff */
[----:B------:R-:W-:Y:S02]  /*3430*/  FSETP.NEU.FTZ.AND P1, PT, R10, R11, PT ;  /* 0x0000000b0a00720b */ /* 0x000fe40003f3d000 */
[----:B------:R-:W-:Y:S02]  /*3440*/  SEL R11, R14, RZ, P3 ;  /* 0x000000ff0e0b7207 */ /* 0x000fe40001800000 */
[----:B------:R-:W-:Y:S02]  /*3450*/  ISETP.NE.AND P2, PT, R15, RZ, P2 ;  /* 0x000000ff0f00720c */ /* 0x000fe40001745270 */
[----:B------:R-:W-:-:S02]  /*3460*/  SHF.R.U32.HI R11, RZ, R11, R12 ;  /* 0x0000000bff0b7219 */ /* 0x000fc4000001160c */
[----:B------:R-:W-:Y:S02]  /*3470*/  PLOP3.LUT P1, PT, P1, P2, PT, 0xa8, 0x0 ;  /* 0x000000000000781c */ /* 0x000fe40000f25570 */
[----:B------:R-:W-:Y:S02]  /*3480*/  SHF.R.U32.HI R15, RZ, 0x1, R11 ;  /* 0x00000001ff0f7819 */ /* 0x000fe4000001160b */
[----:B------:R-:W-:-:S04]  /*3490*/  SEL R10, RZ, 0x1, !P1 ;  /* 0x00000001ff0a7807 */ /* 0x000fc80004800000 */
[----:B------:R-:W-:-:S04]  /*34a0*/  LOP3.LUT R10, R10, 0x1, R15, 0xf8, !PT ;  /* 0x000000010a0a7812 */ /* 0x000fc800078ef80f */
[----:B------:R-:W-:-:S05]  /*34b0*/  LOP3.LUT R10, R10, R11, RZ, 0xc0, !PT ;  /* 0x0000000b0a0a7212 */ /* 0x000fca00078ec0ff */
[----:B------:R-:W-:-:S05]  /*34c0*/  IMAD.IADD R10, R15, 0x1, R10 ;  /* 0x000000010f0a7824 */ /* 0x000fca00078e020a */
[----:B------:R-:W-:Y:S01]  /*34d0*/  LOP3.LUT R13, R10, R13, RZ, 0xfc, !PT ;  /* 0x0000000d0a0d7212 */ /* 0x000fe200078efcff */
[----:B------:R-:W-:Y:S07]  /*34e0*/  BRA `(.L_x_68) ;  /* 0x0000004000007947 */ /* 0x000fee0003800000 */
.L_x_67:
[----:B------:R-:W-:-:S04]  /*34f0*/  LOP3.LUT R13, R13, 0x80000000, RZ, 0xc0, !PT ;  /* 0x800000000d0d7812 */ /* 0x000fc800078ec0ff */
[----:B------:R-:W-:Y:S01]  /*3500*/  LOP3.LUT R13, R13, 0x7f800000, RZ, 0xfc, !PT ;  /* 0x7f8000000d0d7812 */ /* 0x000fe200078efcff */
[----:B------:R-:W-:Y:S07]  /*3510*/  BRA `(.L_x_68) ;  /* 0x0000001000007947 */ /* 0x000fee0003800000 */
.L_x_65:
[----:B------:R-:W-:-:S08]  /*3520*/  IMAD R13, R12, 0x800000, R13 ;  /* 0x008000000c0d7824 */ /* 0x000fd000078e020d */
.L_x_68:
[----:B------:R-:W-:Y:S05]  /*3530*/  BSYNC B3 ;  /* 0x0000000000037941 */ /* 0x000fea0003800000 */
.L_x_64:
[----:B------:R-:W-:Y:S01]  /*3540*/  MOV R10, R17 ;  /* 0x00000011000a7202 */ /* 0x000fe20000000f00 */
[----:B------:R-:W-:-:S06]  /*3550*/  IMAD.MOV.U32 R11, RZ, RZ, 0x0 ;  /* 0x00000000ff0b7424 */ /* 0x000fcc00078e00ff */
[----:B------:R-:W-:Y:S05]  /*3560*/  RET.REL.NODEC R10 `(subComputation) ;  /* 0xffffca900a007950 */ /* 0x000fea0003c3ffff */
.L_x_63:
[----:B------:R-:W-:Y:S01]  /*3570*/  LOP3.LUT R11, R12, 0x80000000, R11, 0x48, !PT ;  /* 0x800000000c0b7812 */ /* 0x000fe200078e480b */
[----:B------:R-:W-:-:S03]  /*3580*/  IMAD.MOV.U32 R10, RZ, RZ, R17 ;  /* 0x000000ffff0a7224 */ /* 0x000fc600078e0011 */
[----:B------:R-:W-:Y:S02]  /*3590*/  LOP3.LUT R13, R11, 0x7f800000, RZ, 0xfc, !PT ;  /* 0x7f8000000b0d7812 */ /* 0x000fe400078efcff */
[----:B------:R-:W-:-:S06]  /*35a0*/  MOV R11, 0x0 ;  /* 0x00000000000b7802 */ /* 0x000fcc0000000f00 */
[----:B------:R-:W-:Y:S05]  /*35b0*/  RET.REL.NODEC R10 `(subComputation) ;  /* 0xffffca400a007950 */ /* 0x000fea0003c3ffff */
.L_x_62:
[----:B------:R-:W-:Y:S01]  /*35c0*/  LOP3.LUT R13, R12, 0x80000000, R11, 0x48, !PT ;  /* 0x800000000c0d7812 */ /* 0x000fe200078e480b */
[----:B------:R-:W-:Y:S02]  /*35d0*/  IMAD.MOV.U32 R10, RZ, RZ, R17 ;  /* 0x000000ffff0a7224 */ /* 0x000fe400078e0011 */
[----:B------:R-:W-:-:S06]  /*35e0*/  IMAD.MOV.U32 R11, RZ, RZ, 0x0 ;  /* 0x00000000ff0b7424 */ /* 0x000fcc00078e00ff */
[----:B------:R-:W-:Y:S05]  /*35f0*/  RET.REL.NODEC R10 `(subComputation) ;  /* 0xffffca000a007950 */ /* 0x000fea0003c3ffff */
.L_x_61:
[----:B------:R-:W-:Y:S01]  /*3600*/  IMAD.MOV.U32 R10, RZ, RZ, R17 ;  /* 0x000000ffff0a7224 */ /* 0x000fe200078e0011 */
[----:B------:R-:W-:Y:S01]  /*3610*/  MOV R13, 0x7fffffff ;  /* 0x7fffffff000d7802 */ /* 0x000fe20000000f00 */
[----:B------:R-:W-:-:S06]  /*3620*/  IMAD.MOV.U32 R11, RZ, RZ, 0x0 ;  /* 0x00000000ff0b7424 */ /* 0x000fcc00078e00ff */
[----:B------:R-:W-:Y:S05]  /*3630*/  RET.REL.NODEC R10 `(subComputation) ;  /* 0xffffc9c00a007950 */ /* 0x000fea0003c3ffff */
.L_x_60:
[----:B------:R-:W-:Y:S01]  /*3640*/  FADD.FTZ R13, R10, 3 ;  /* 0x404000000a0d7421 */ /* 0x000fe20000010000 */
[----:B------:R-:W-:Y:S01]  /*3650*/  MOV R10, R17 ;  /* 0x00000011000a7202 */ /* 0x000fe20000000f00 */
[----:B------:R-:W-:-:S06]  /*3660*/  IMAD.MOV.U32 R11, RZ, RZ, 0x0 ;  /* 0x00000000ff0b7424 */ /* 0x000fcc00078e00ff */
[----:B------:R-:W-:Y:S05]  /*3670*/  RET.REL.NODEC R10 `(subComputation) ;  /* 0xffffc9800a007950 */ /* 0x000fea0003c3ffff */
        .type           $subComputation$__internal_accurate_pow,@function
        .size           $subComputation$__internal_accurate_pow,(.L_x_75 - $subComputation$__internal_accurate_pow)
$subComputation$__internal_accurate_pow:
[----:B------:R-:W0:Y:S01]  /*3680*/  MUFU.RCP64H R13, 2.25 ;  /* 0x40020000000d7908 */ /* 0x000e220000001800 */
[----:B------:R-:W-:Y:S01]  /*3690*/  IMAD.MOV.U32 R8, RZ, RZ, 0x0 ;  /* 0x00000000ff087424 */ /* 0x000fe200078e00ff */
[----:B------:R-:W-:Y:S01]  /*36a0*/  MOV R9, 0x40020000 ;  /* 0x4002000000097802 */ /* 0x000fe20000000f00 */
[----:B------:R-:W-:Y:S01]  /*36b0*/  IMAD.MOV.U32 R12, RZ, RZ, RZ ;  /* 0x000000ffff0c7224 */ /* 0x000fe200078e00ff */
[----:B------:R-:W-:Y:S01]  /*36c0*/  MOV R11, 0x3eb0f5ff ;  /* 0x3eb0f5ff000b7802 */ /* 0x000fe20000000f00 */
[----:B------:R-:W-:Y:S01]  /*36d0*/  IMAD.MOV.U32 R10, RZ, RZ, 0x7d2cafe2 ;  /* 0x7d2cafe2ff0a7424 */ /* 0x000fe200078e00ff */
[----:B------:R-:W-:Y:S01]  /*36e0*/  BMOV.32.CLEAR RZ, B0 ;  /* 0x0000000000ff7355 */ /* 0x000fe20000100000 */
[----:B------:R-:W-:Y:S02]  /*36f0*/  BSSY B0, `(.L_x_69) ;  /* 0x000006a000007945 */ /* 0x000fe40003800000 */
[----:B0-----:R-:W0:-:S08]  /*3700*/  DFMA R8, R12, -R8, 1 ;  /* 0x3ff000000c08742b */ /* 0x001e100000000808 */
[----:B0-----:R-:W0:-:S08]  /*3710*/  DFMA R8, R8, R8, R8 ;  /* 0x000000080808722b */ /* 0x001e100000000008 */
[----:B0-----:R-:W0:-:S08]  /*3720*/  DFMA R12, R12, R8, R12 ;  /* 0x000000080c0c722b */ /* 0x001e10000000000c */
[----:B0-----:R-:W0:-:S08]  /*3730*/  DMUL R8, R12, 0.25 ;  /* 0x3fd000000c087828 */ /* 0x001e100000000000 */
[----:B0-----:R-:W0:-:S08]  /*3740*/  DFMA R8, R12, 0.25, R8 ;  /* 0x3fd000000c08782b */ /* 0x001e100000000008 */
[----:B0-----:R-:W0:-:S04]  /*3750*/  DMUL R14, R8, R8 ;  /* 0x00000008080e7228 */ /* 0x001e080000000000 */
[----:B------:R-:W1:-:S04]  /*3760*/  DADD R18, -R8, 0.25 ;  /* 0x3fd0000008127429 */ /* 0x000e480000000100 */
[----:B0-----:R-:W0:-:S04]  /*3770*/  DFMA R10, R14, R10, c[0x2][0x0] ;  /* 0x008000000e0a762b */ /* 0x001e08000000000a */
[----:B-1----:R-:W-:-:S04]  /*3780*/  DADD R18, R18, R18 ;  /* 0x0000000012127229 */ /* 0x002fc80000000012 */
[----:B0-----:R-:W0:-:S04]  /*3790*/  DFMA R10, R14, R10, c[0x2][0x8] ;  /* 0x008002000e0a762b */ /* 0x001e08000000000a */
[----:B------:R-:W-:-:S04]  /*37a0*/  DMUL R20, R8, R8 ;  /* 0x0000000808147228 */ /* 0x000fc80000000000 */
[----:B0-----:R-:W0:-:S04]  /*37b0*/  DFMA R10, R14, R10, c[0x2][0x10] ;  /* 0x008004000e0a762b */ /* 0x001e08000000000a */
[----:B------:R-:W1:-:S04]  /*37c0*/  DFMA R22, -R8, 0.25, R18 ;  /* 0x3fd000000816782b */ /* 0x000e480000000112 */
[----:B0-----:R-:W0:-:S04]  /*37d0*/  DFMA R10, R14, R10, c[0x2][0x18] ;  /* 0x008006000e0a762b */ /* 0x001e08000000000a */
[----:B-1----:R-:W-:-:S04]  /*37e0*/  DMUL R12, R12, R22 ;  /* 0x000000160c0c7228 */ /* 0x002fc80000000000 */
[----:B0-----:R-:W0:-:S04]  /*37f0*/  DFMA R10, R14, R10, c[0x2][0x20] ;  /* 0x008008000e0a762b */ /* 0x001e08000000000a */
[----:B------:R-:W-:-:S04]  /*3800*/  DFMA R18, R8, R8, -R20 ;  /* 0x000000080812722b */ /* 0x000fc80000000814 */
[----:B0-----:R-:W0:-:S08]  /*3810*/  DFMA R16, R14, R10, c[0x2][0x28] ;  /* 0x00800a000e10762b */ /* 0x001e10000000000a */
[----:B0-----:R-:W0:-:S08]  /*3820*/  DFMA R10, R14, R16, c[0x2][0x30] ;  /* 0x00800c000e0a762b */ /* 0x001e100000000010 */
[----:B0-----:R-:W0:-:S08]  /*3830*/  DADD R34, -R10, c[0x2][0x30] ;  /* 0x00800c000a227629 */ /* 0x001e100000000100 */
[----:B0-----:R-:W0:-:S04]  /*3840*/  DFMA R34, R14, R16, R34 ;  /* 0x000000100e22722b */ /* 0x001e080000000022 */
[----:B------:R-:W1:-:S04]  /*3850*/  DMUL R16, R8, R20 ;  /* 0x0000001408107228 */ /* 0x000e480000000000 */
[----:B0-----:R0:W2:Y:S02]  /*3860*/  DADD R14, RZ, R34 ;  /* 0x00000000ff0e7229 */ /* 0x0010a40000000022 */
[----:B0-----:R-:W-:Y:S01]  /*3870*/  IADD3 R35, R13, 0x100000, RZ ;  /* 0x001000000d237810 */ /* 0x001fe20007ffe0ff */
[----:B------:R-:W-:Y:S01]  /*3880*/  IMAD.MOV.U32 R34, RZ, RZ, R12 ;  /* 0x000000ffff227224 */ /* 0x000fe200078e000c */
[----:B-1----:R-:W0:-:S04]  /*3890*/  DFMA R36, R8, R20, -R16 ;  /* 0x000000140824722b */ /* 0x002e080000000810 */
[----:B--2---:R-:W1:-:S04]  /*38a0*/  DADD R14, R14, c[0x2][0x38] ;  /* 0x00800e000e0e7629 */ /* 0x004e480000000000 */
[----:B0-----:R-:W-:-:S04]  /*38b0*/  DFMA R20, R12, R20, R36 ;  /* 0x000000140c14722b */ /* 0x001fc80000000024 */
[----:B-1----:R-:W0:-:S04]  /*38c0*/  DADD R22, R10, R14 ;  /* 0x000000000a167229 */ /* 0x002e08000000000e */
[----:B------:R-:W1:-:S04]  /*38d0*/  DFMA R34, R8, R34, R18 ;  /* 0x000000220822722b */ /* 0x000e480000000012 */
[----:B0-----:R-:W0:-:S04]  /*38e0*/  DMUL R18, R22, R16 ;  /* 0x0000001016127228 */ /* 0x001e080000000000 */
[----:B-1----:R-:W-:-:S04]  /*38f0*/  DFMA R20, R8, R34, R20 ;  /* 0x000000220814722b */ /* 0x002fc80000000014 */
[----:B------:R-:W1:-:S04]  /*3900*/  DADD R10, R10, -R22 ;  /* 0x000000000a0a7229 */ /* 0x000e480000000816 */
[----:B0-----:R-:W0:-:S04]  /*3910*/  DFMA R34, R22, R16, -R18 ;  /* 0x000000101622722b */ /* 0x001e080000000812 */
[----:B-1----:R-:W-:-:S04]  /*3920*/  DADD R10, R14, R10 ;  /* 0x000000000e0a7229 */ /* 0x002fc8000000000a */
[----:B0-----:R-:W0:-:S08]  /*3930*/  DFMA R20, R22, R20, R34 ;  /* 0x000000141614722b */ /* 0x001e100000000022 */
[----:B0-----:R0:W1:Y:S02]  /*3940*/  DFMA R20, R10, R16, R20 ;  /* 0x000000100a14722b */ /* 0x0010640000000014 */
[----:B0-----:R-:W-:Y:S01]  /*3950*/  IMAD.MOV.U32 R16, RZ, RZ, -0x105c611 ;  /* 0xfefa39efff107424 */ /* 0x001fe200078e00ff */
[----:B------:R-:W-:-:S05]  /*3960*/  MOV R17, 0x3fe62e42 ;  /* 0x3fe62e4200117802 */ /* 0x000fca0000000f00 */
[----:B-1----:R-:W0:-:S08]  /*3970*/  DADD R14, R18, R20 ;  /* 0x00000000120e7229 */ /* 0x002e100000000014 */
[----:B0-----:R-:W0:-:S04]  /*3980*/  DADD R10, R8, R14 ;  /* 0x00000000080a7229 */ /* 0x001e08000000000e */
[----:B------:R-:W1:-:S04]  /*3990*/  DADD R18, R18, -R14 ;  /* 0x0000000012127229 */ /* 0x000e48000000080e */
[----:B0-----:R-:W0:-:S04]  /*39a0*/  DADD R8, R8, -R10 ;  /* 0x0000000008087229 */ /* 0x001e08000000080a */
[----:B-1----:R-:W-:-:S04]  /*39b0*/  DADD R18, R20, R18 ;  /* 0x0000000014127229 */ /* 0x002fc80000000012 */
[----:B0-----:R-:W0:-:S08]  /*39c0*/  DADD R8, R14, R8 ;  /* 0x000000000e087229 */ /* 0x001e100000000008 */
[----:B0-----:R-:W0:-:S08]  /*39d0*/  DADD R8, R18, R8 ;  /* 0x0000000012087229 */ /* 0x001e100000000008 */
[----:B0-----:R-:W0:-:S08]  /*39e0*/  DADD R12, R12, R8 ;  /* 0x000000000c0c7229 */ /* 0x001e100000000008 */
[----:B0-----:R-:W0:-:S08]  /*39f0*/  DADD R14, R10, R12 ;  /* 0x000000000a0e7229 */ /* 0x001e10000000000c */
[----:B0-----:R-:W0:-:S04]  /*3a00*/  DFMA R8, R16, 3, R14 ;  /* 0x400800001008782b */ /* 0x001e08000000000e */
[----:B------:R-:W1:-:S04]  /*3a10*/  DADD R10, R10, -R14 ;  /* 0x000000000a0a7229 */ /* 0x000e48000000080e */
[----:B0-----:R-:W0:-:S04]  /*3a20*/  DFMA R16, R16, -3, R8 ;  /* 0xc00800001010782b */ /* 0x001e080000000008 */
[----:B-1----:R1:W-:Y:S02]  /*3a30*/  DADD R10, R12, R10 ;  /* 0x000000000c0a7229 */ /* 0x0023e4000000000a */
[----:B-1----:R-:W-:Y:S02]  /*3a40*/  IMAD.MOV.U32 R12, RZ, RZ, 0x3b39803f ;  /* 0x3b39803fff0c7424 */ /* 0x002fe400078e00ff */
[----:B0-----:R0:W1:Y:S01]  /*3a50*/  DADD R16, -R14, R16 ;  /* 0x000000000e107229 */ /* 0x0010620000000110 */
[----:B------:R-:W-:Y:S01]  /*3a60*/  IMAD.MOV.U32 R13, RZ, RZ, 0x3c7abc9e ;  /* 0x3c7abc9eff0d7424 */ /* 0x000fe200078e00ff */
[----:B0-----:R-:W-:-:S06]  /*3a70*/  LOP3.LUT R14, R31, 0xff0fffff, RZ, 0xc0, !PT ;  /* 0xff0fffff1f0e7812 */ /* 0x001fcc00078ec0ff */
[----:B-1----:R-:W0:-:S08]  /*3a80*/  DADD R10, R10, -R16 ;  /* 0x000000000a0a7229 */ /* 0x002e100000000810 */
[----:B0-----:R0:W1:Y:S02]  /*3a90*/  DFMA R10, R12, 3, R10 ;  /* 0x400800000c0a782b */ /* 0x001064000000000a */
[----:B0-----:R-:W-:-:S04]  /*3aa0*/  IADD3 R12, R31, R31, RZ ;  /* 0x0000001f1f0c7210 */ /* 0x001fc80007ffe0ff */
[----:B------:R-:W-:Y:S02]  /*3ab0*/  ISETP.GT.U32.AND P1, PT, R12, -0x2000001, PT ;  /* 0xfdffffff0c00780c */ /* 0x000fe40003f24070 */
[----:B-1----:R-:W0:Y:S02]  /*3ac0*/  DADD R12, R8, R10 ;  /* 0x00000000080c7229 */ /* 0x002e24000000000a */
[----:B------:R-:W-:-:S06]  /*3ad0*/  SEL R33, R14, R31, P1 ;  /* 0x0000001f0e217207 */ /* 0x000fcc0000800000 */
[----:B0-----:R-:W0:-:S04]  /*3ae0*/  DADD R14, R8, -R12 ;  /* 0x00000000080e7229 */ /* 0x001e08000000080c */
[----:B------:R-:W1:-:S04]  /*3af0*/  DMUL R8, R12, R32 ;  /* 0x000000200c087228 */ /* 0x000e480000000000 */
[----:B0-----:R0:W-:Y:S02]  /*3b00*/  DADD R10, R10, R14 ;  /* 0x000000000a0a7229 */ /* 0x0011e4000000000e */
[----:B0-----:R-:W-:Y:S02]  /*3b10*/  IMAD.MOV.U32 R14, RZ, RZ, 0x652b82fe ;  /* 0x652b82feff0e7424 */ /* 0x001fe400078e00ff */
[----:B-1----:R-:W0:Y:S01]  /*3b20*/  DFMA R12, R12, R32, -R8 ;  /* 0x000000200c0c722b */ /* 0x002e220000000808 */
[----:B------:R-:W-:-:S07]  /*3b30*/  IMAD.MOV.U32 R15, RZ, RZ, 0x3ff71547 ;  /* 0x3ff71547ff0f7424 */ /* 0x000fce00078e00ff */
[----:B0-----:R-:W0:-:S08]  /*3b40*/  DFMA R10, R10, R32, R12 ;  /* 0x000000200a0a722b */ /* 0x001e10000000000c */
[----:B0-----:R-:W0:-:S08]  /*3b50*/  DADD R12, R8, R10 ;  /* 0x00000000080c7229 */ /* 0x001e10000000000a */
[----:B0-----:R-:W0:Y:S01]  /*3b60*/  DFMA R14, R12, R14, 6.75539944105574400000e+15 ;  /* 0x433800000c0e742b */ /* 0x001e22000000000e */
[----:B------:R-:W-:-:S03]  /*3b70*/  FSETP.GEU.AND P1, PT, |R13|, 4.1917929649353027344, PT ;  /* 0x4086232b0d00780b */ /* 0x000fc60003f2e200 */
[----:B------:R-:W-:-:S04]  /*3b80*/  DADD R8, R8, -R12 ;  /* 0x0000000008087229 */ /* 0x000fc8000000080c */
[----:B0-----:R-:W0:-:S08]  /*3b90*/  DADD R16, R14, -6.75539944105574400000e+15 ;  /* 0xc33800000e107429 */ /* 0x001e100000000000 */
[----:B0-----:R-:W0:-:S08]  /*3ba0*/  DFMA R18, R16, c[0x2][0x40], R12 ;  /* 0x0080100010127a2b */ /* 0x001e10000000000c */
[----:B0-----:R0:W1:Y:S02]  /*3bb0*/  DFMA R16, R16, c[0x2][0x48], R18 ;  /* 0x0080120010107a2b */ /* 0x0010640000000012 */
[----:B0-----:R-:W-:Y:S01]  /*3bc0*/  MOV R18, 0x69ce2bdf ;  /* 0x69ce2bdf00127802 */ /* 0x001fe20000000f00 */
[----:B------:R-:W-:-:S06]  /*3bd0*/  IMAD.MOV.U32 R19, RZ, RZ, 0x3e5ade15 ;  /* 0x3e5ade15ff137424 */ /* 0x000fcc00078e00ff */
[----:B-1----:R-:W0:-:S08]  /*3be0*/  DFMA R18, R16, R18, c[0x2][0x50] ;  /* 0x008014001012762b */ /* 0x002e100000000012 */
[----:B0-----:R-:W0:-:S08]  /*3bf0*/  DFMA R18, R16, R18, c[0x2][0x58] ;  /* 0x008016001012762b */ /* 0x001e100000000012 */
[----:B0-----:R-:W0:-:S08]  /*3c00*/  DFMA R18, R16, R18, c[0x2][0x60] ;  /* 0x008018001012762b */ /* 0x001e100000000012 */
[----:B0-----:R-:W0:-:S08]  /*3c10*/  DFMA R18, R16, R18, c[0x2][0x68] ;  /* 0x00801a001012762b */ /* 0x001e100000000012 */
[----:B0-----:R-:W0:-:S08]  /*3c20*/  DFMA R18, R16, R18, c[0x2][0x70] ;  /* 0x00801c001012762b */ /* 0x001e100000000012 */
[----:B0-----:R-:W0:-:S08]  /*3c30*/  DFMA R18, R16, R18, c[0x2][0x78] ;  /* 0x00801e001012762b */ /* 0x001e100000000012 */
[----:B0-----:R-:W0:-:S08]  /*3c40*/  DFMA R18, R16, R18, c[0x2][0x80] ;  /* 0x008020001012762b */ /* 0x001e100000000012 */
[----:B0-----:R-:W0:-:S08]  /*3c50*/  DFMA R18, R16, R18, c[0x2][0x88] ;  /* 0x008022001012762b */ /* 0x001e100000000012 */
[----:B0-----:R-:W0:-:S08]  /*3c60*/  DFMA R18, R16, R18, c[0x2][0x90] ;  /* 0x008024001012762b */ /* 0x001e100000000012 */
[----:B0-----:R-:W0:-:S08]  /*3c70*/  DFMA R18, R16, R18, 1 ;  /* 0x3ff000001012742b */ /* 0x001e100000000012 */
[----:B0-----:R-:W0:-:S09]  /*3c80*/  DFMA R18, R16, R18, 1 ;  /* 0x3ff000001012742b */ /* 0x001e120000000012 */
[----:B0-----:R-:W-:Y:S01]  /*3c90*/  IMAD R17, R14, 0x100000, R19 ;  /* 0x001000000e117824 */ /* 0x001fe200078e0213 */
[----:B------:R-:W-:Y:S01]  /*3ca0*/  MOV R16, R18 ;  /* 0x0000001200107202 */ /* 0x000fe20000000f00 */
[----:B------:R-:W-:Y:S07]  /*3cb0*/  @!P1 BRA `(.L_x_70) ;  /* 0x000000d000009947 */ /* 0x000fee0003800000 */
[----:B------:R-:W-:Y:S01]  /*3cc0*/  FSETP.GEU.AND P2, PT, |R13|, 4.2275390625, PT ;  /* 0x408748000d00780b */ /* 0x000fe20003f4e200 */
[----:B------:R-:W-:-:S04]  /*3cd0*/  DSETP.GEU.AND P1, PT, R12, RZ, PT ;  /* 0x000000ff0c00722a */ /* 0x000fc80003f2e000 */
[----:B------:R-:W0:-:S07]  /*3ce0*/  DADD R12, R12, +INF ;  /* 0x7ff000000c0c7429 */ /* 0x000e0e0000000000 */
[----:B------:R-:W-:Y:S02]  /*3cf0*/  @!P2 LEA.HI R15, R14, R14, RZ, 0x1 ;  /* 0x0000000e0e0fa211 */ /* 0x000fe400078f08ff */
[----:B0-----:R-:W-:Y:S02]  /*3d00*/  FSEL R17, R13, RZ, P1 ;  /* 0x000000ff0d117208 */ /* 0x001fe40000800000 */
[----:B------:R-:W-:Y:S02]  /*3d10*/  @!P2 SHF.R.S32.HI R15, RZ, 0x1, R15 ;  /* 0x00000001ff0fa819 */ /* 0x000fe4000001140f */
[----:B------:R-:W-:Y:S02]  /*3d20*/  FSEL R16, R12, RZ, P1 ;  /* 0x000000ff0c107208 */ /* 0x000fe40000800000 */
[----:B------:R-:W-:Y:S01]  /*3d30*/  @!P2 MOV R12, R18 ;  /* 0x00000012000ca202 */ /* 0x000fe20000000f00 */
[----:B------:R-:W-:Y:S02]  /*3d40*/  @!P2 IMAD.IADD R14, R14, 0x1, -R15 ;  /* 0x000000010e0ea824 */ /* 0x000fe400078e0a0f */
[----:B------:R-:W-:-:S03]  /*3d50*/  @!P2 IMAD R13, R15, 0x100000, R19 ;  /* 0x001000000f0da824 */ /* 0x000fc600078e0213 */
[----:B------:R-:W-:Y:S01]  /*3d60*/  @!P2 LEA R15, R14, 0x3ff00000, 0x14 ;  /* 0x3ff000000e0fa811 */ /* 0x000fe200078ea0ff */
[----:B------:R-:W-:-:S06]  /*3d70*/  @!P2 IMAD.MOV.U32 R14, RZ, RZ, RZ ;  /* 0x000000ffff0ea224 */ /* 0x000fcc00078e00ff */
[----:B------:R0:W1:-:S09]  /*3d80*/  @!P2 DMUL R16, R12, R14 ;  /* 0x0000000e0c10a228 */ /* 0x0000520000000000 */
.L_x_70:
[----:B------:R-:W-:Y:S05]  /*3d90*/  BSYNC B0 ;  /* 0x0000000000007941 */ /* 0x000fea0003800000 */
.L_x_69:
[----:B-1----:R-:W-:Y:S01]  /*3da0*/  ISETP.NE.AND P1, PT, R16, RZ, PT ;  /* 0x000000ff1000720c */ /* 0x002fe20003f25270 */
[----:B------:R-:W1:Y:S01]  /*3db0*/  DADD R8, R10, R8 ;  /* 0x000000000a087229 */ /* 0x000e620000000008 */
[----:B0-----:R-:W-:Y:S01]  /*3dc0*/  LOP3.LUT R12, R17, 0x7fffffff, RZ, 0xc0, !PT ;  /* 0x7fffffff110c7812 */ /* 0x001fe200078ec0ff */
[----:B------:R-:W-:-:S03]  /*3dd0*/  IMAD.MOV.U32 R31, RZ, RZ, 0x0 ;  /* 0x00000000ff1f7424 */ /* 0x000fc600078e00ff */
[----:B------:R-:W-:-:S12]  /*3de0*/  ISETP.EQ.AND P1, PT, R12, 0x7ff00000, !P1 ;  /* 0x7ff000000c00780c */ /* 0x000fd80004f22270 */
[----:B-1----:R-:W0:-:S09]  /*3df0*/  @!P1 DFMA R16, R8, R16, R16 ;  /* 0x000000100810922b */ /* 0x002e120000000010 */
[----:B0-----:R-:W-:Y:S01]  /*3e00*/  IMAD.MOV.U32 R10, RZ, RZ, R16 ;  /* 0x000000ffff0a7224 */ /* 0x001fe200078e0010 */
[----:B------:R-:W-:Y:S01]  /*3e10*/  MOV R11, R17 ;  /* 0x00000011000b7202 */ /* 0x000fe20000000f00 */
[----:B------:R-:W-:Y:S07]  /*3e20*/  RET.REL.NODEC R30 `(subComputation) ;  /* 0xffffc1d01e007950 */ /* 0x000fee0003c3ffff */
.L_x_71:
[----:B------:R-:W-:-:S00]  /*3e30*/  BRA `(.L_x_71) ;  /* 0xfffffff000007947 */ /* 0x000fc0000383ffff */
[----:B------:R-:W-:-:S00]  /*3e40*/  NOP ;  /* 0x0000000000007918 */ /* 0x000fc00000000000 */
[----:B------:R-:W-:-:S00]  /*3e50*/  NOP ;  /* 0x0000000000007918 */ /* 0x000fc00000000000 */
[----:B------:R-:W-:-:S00]  /*3e60*/  NOP ;  /* 0x0000000000007918 */ /* 0x000fc00000000000 */
[----:B------:R-:W-:-:S00]  /*3e70*/  NOP ;  /* 0x0000000000007918 */ /* 0x000fc00000000000 */
.L_x_75:
